//
// Generated by NVIDIA NVVM Compiler
//
// Compiler Build ID: CL-36424714
// Cuda compilation tools, release 13.0, V13.0.88
// Based on NVVM 20.0.0
//

.version 9.0
.target sm_100
.address_size 64

	// .globl	_Z13linear_kernelPfS_S_S_ii
.extern .shared .align 16 .b8 exp_sums[];

.visible .entry _Z13linear_kernelPfS_S_S_ii(
	.param .u64 .ptr .align 1 _Z13linear_kernelPfS_S_S_ii_param_0,
	.param .u64 .ptr .align 1 _Z13linear_kernelPfS_S_S_ii_param_1,
	.param .u64 .ptr .align 1 _Z13linear_kernelPfS_S_S_ii_param_2,
	.param .u64 .ptr .align 1 _Z13linear_kernelPfS_S_S_ii_param_3,
	.param .u32 _Z13linear_kernelPfS_S_S_ii_param_4,
	.param .u32 _Z13linear_kernelPfS_S_S_ii_param_5
)
{
	.reg .pred 	%p<11>;
	.reg .b32 	%r<38>;
	.reg .b32 	%f<110>;
	.reg .b64 	%rd<62>;

	ld.param.u64 	%rd11, [_Z13linear_kernelPfS_S_S_ii_param_0];
	ld.param.u64 	%rd12, [_Z13linear_kernelPfS_S_S_ii_param_1];
	ld.param.u64 	%rd9, [_Z13linear_kernelPfS_S_S_ii_param_2];
	ld.param.u64 	%rd10, [_Z13linear_kernelPfS_S_S_ii_param_3];
	ld.param.u32 	%r23, [_Z13linear_kernelPfS_S_S_ii_param_4];
	ld.param.u32 	%r24, [_Z13linear_kernelPfS_S_S_ii_param_5];
	cvta.to.global.u64 	%rd1, %rd12;
	cvta.to.global.u64 	%rd2, %rd11;
	mov.u32 	%r25, %ctaid.x;
	mov.u32 	%r26, %ntid.x;
	mov.u32 	%r27, %tid.x;
	mad.lo.s32 	%r1, %r25, %r26, %r27;
	setp.ge.s32 	%p1, %r1, %r24;
	@%p1 bra 	$L__BB0_15;
	cvta.to.global.u64 	%rd13, %rd9;
	mul.wide.s32 	%rd14, %r1, 4;
	add.s64 	%rd15, %rd13, %rd14;
	ld.global.f32 	%f109, [%rd15];
	setp.lt.s32 	%p2, %r23, 1;
	@%p2 bra 	$L__BB0_14;
	and.b32  	%r2, %r23, 15;
	setp.lt.u32 	%p3, %r23, 16;
	mov.b32 	%r34, 0;
	@%p3 bra 	$L__BB0_5;
	and.b32  	%r34, %r23, 2147483632;
	neg.s32 	%r32, %r34;
	shl.b32 	%r5, %r24, 4;
	add.s64 	%rd60, %rd2, 32;
	mul.wide.s32 	%rd18, %r24, 4;
	mov.u32 	%r31, %r1;
$L__BB0_4:
	.pragma "nounroll";
	ld.global.f32 	%f16, [%rd60+-32];
	mul.wide.s32 	%rd16, %r31, 4;
	add.s64 	%rd17, %rd1, %rd16;
	ld.global.f32 	%f17, [%rd17];
	fma.rn.f32 	%f18, %f16, %f17, %f109;
	ld.global.f32 	%f19, [%rd60+-28];
	add.s64 	%rd19, %rd17, %rd18;
	ld.global.f32 	%f20, [%rd19];
	fma.rn.f32 	%f21, %f19, %f20, %f18;
	ld.global.f32 	%f22, [%rd60+-24];
	add.s64 	%rd20, %rd19, %rd18;
	ld.global.f32 	%f23, [%rd20];
	fma.rn.f32 	%f24, %f22, %f23, %f21;
	ld.global.f32 	%f25, [%rd60+-20];
	add.s64 	%rd21, %rd20, %rd18;
	ld.global.f32 	%f26, [%rd21];
	fma.rn.f32 	%f27, %f25, %f26, %f24;
	ld.global.f32 	%f28, [%rd60+-16];
	add.s64 	%rd22, %rd21, %rd18;
	ld.global.f32 	%f29, [%rd22];
	fma.rn.f32 	%f30, %f28, %f29, %f27;
	ld.global.f32 	%f31, [%rd60+-12];
	add.s64 	%rd23, %rd22, %rd18;
	ld.global.f32 	%f32, [%rd23];
	fma.rn.f32 	%f33, %f31, %f32, %f30;
	ld.global.f32 	%f34, [%rd60+-8];
	add.s64 	%rd24, %rd23, %rd18;
	ld.global.f32 	%f35, [%rd24];
	fma.rn.f32 	%f36, %f34, %f35, %f33;
	ld.global.f32 	%f37, [%rd60+-4];
	add.s64 	%rd25, %rd24, %rd18;
	ld.global.f32 	%f38, [%rd25];
	fma.rn.f32 	%f39, %f37, %f38, %f36;
	ld.global.f32 	%f40, [%rd60];
	add.s64 	%rd26, %rd25, %rd18;
	ld.global.f32 	%f41, [%rd26];
	fma.rn.f32 	%f42, %f40, %f41, %f39;
	ld.global.f32 	%f43, [%rd60+4];
	add.s64 	%rd27, %rd26, %rd18;
	ld.global.f32 	%f44, [%rd27];
	fma.rn.f32 	%f45, %f43, %f44, %f42;
	ld.global.f32 	%f46, [%rd60+8];
	add.s64 	%rd28, %rd27, %rd18;
	ld.global.f32 	%f47, [%rd28];
	fma.rn.f32 	%f48, %f46, %f47, %f45;
	ld.global.f32 	%f49, [%rd60+12];
	add.s64 	%rd29, %rd28, %rd18;
	ld.global.f32 	%f50, [%rd29];
	fma.rn.f32 	%f51, %f49, %f50, %f48;
	ld.global.f32 	%f52, [%rd60+16];
	add.s64 	%rd30, %rd29, %rd18;
	ld.global.f32 	%f53, [%rd30];
	fma.rn.f32 	%f54, %f52, %f53, %f51;
	ld.global.f32 	%f55, [%rd60+20];
	add.s64 	%rd31, %rd30, %rd18;
	ld.global.f32 	%f56, [%rd31];
	fma.rn.f32 	%f57, %f55, %f56, %f54;
	ld.global.f32 	%f58, [%rd60+24];
	add.s64 	%rd32, %rd31, %rd18;
	ld.global.f32 	%f59, [%rd32];
	fma.rn.f32 	%f60, %f58, %f59, %f57;
	ld.global.f32 	%f61, [%rd60+28];
	add.s64 	%rd33, %rd32, %rd18;
	ld.global.f32 	%f62, [%rd33];
	fma.rn.f32 	%f109, %f61, %f62, %f60;
	add.s32 	%r32, %r32, 16;
	add.s32 	%r31, %r31, %r5;
	add.s64 	%rd60, %rd60, 64;
	setp.ne.s32 	%p4, %r32, 0;
	@%p4 bra 	$L__BB0_4;
$L__BB0_5:
	setp.eq.s32 	%p5, %r2, 0;
	@%p5 bra 	$L__BB0_14;
	and.b32  	%r11, %r23, 7;
	setp.lt.u32 	%p6, %r2, 8;
	@%p6 bra 	$L__BB0_8;
	mul.wide.u32 	%rd34, %r34, 4;
	add.s64 	%rd35, %rd2, %rd34;
	ld.global.f32 	%f64, [%rd35];
	mad.lo.s32 	%r29, %r34, %r24, %r1;
	mul.wide.s32 	%rd36, %r29, 4;
	add.s64 	%rd37, %rd1, %rd36;
	ld.global.f32 	%f65, [%rd37];
	fma.rn.f32 	%f66, %f64, %f65, %f109;
	ld.global.f32 	%f67, [%rd35+4];
	mul.wide.s32 	%rd38, %r24, 4;
	add.s64 	%rd39, %rd37, %rd38;
	ld.global.f32 	%f68, [%rd39];
	fma.rn.f32 	%f69, %f67, %f68, %f66;
	ld.global.f32 	%f70, [%rd35+8];
	add.s64 	%rd40, %rd39, %rd38;
	ld.global.f32 	%f71, [%rd40];
	fma.rn.f32 	%f72, %f70, %f71, %f69;
	ld.global.f32 	%f73, [%rd35+12];
	add.s64 	%rd41, %rd40, %rd38;
	ld.global.f32 	%f74, [%rd41];
	fma.rn.f32 	%f75, %f73, %f74, %f72;
	ld.global.f32 	%f76, [%rd35+16];
	add.s64 	%rd42, %rd41, %rd38;
	ld.global.f32 	%f77, [%rd42];
	fma.rn.f32 	%f78, %f76, %f77, %f75;
	ld.global.f32 	%f79, [%rd35+20];
	add.s64 	%rd43, %rd42, %rd38;
	ld.global.f32 	%f80, [%rd43];
	fma.rn.f32 	%f81, %f79, %f80, %f78;
	ld.global.f32 	%f82, [%rd35+24];
	add.s64 	%rd44, %rd43, %rd38;
	ld.global.f32 	%f83, [%rd44];
	fma.rn.f32 	%f84, %f82, %f83, %f81;
	ld.global.f32 	%f85, [%rd35+28];
	add.s64 	%rd45, %rd44, %rd38;
	ld.global.f32 	%f86, [%rd45];
	fma.rn.f32 	%f109, %f85, %f86, %f84;
	add.s32 	%r34, %r34, 8;
$L__BB0_8:
	setp.eq.s32 	%p7, %r11, 0;
	@%p7 bra 	$L__BB0_14;
	and.b32  	%r14, %r23, 3;
	setp.lt.u32 	%p8, %r11, 4;
	@%p8 bra 	$L__BB0_11;
	mul.wide.u32 	%rd46, %r34, 4;
	add.s64 	%rd47, %rd2, %rd46;
	ld.global.f32 	%f88, [%rd47];
	mad.lo.s32 	%r30, %r34, %r24, %r1;
	mul.wide.s32 	%rd48, %r30, 4;
	add.s64 	%rd49, %rd1, %rd48;
	ld.global.f32 	%f89, [%rd49];
	fma.rn.f32 	%f90, %f88, %f89, %f109;
	ld.global.f32 	%f91, [%rd47+4];
	mul.wide.s32 	%rd50, %r24, 4;
	add.s64 	%rd51, %rd49, %rd50;
	ld.global.f32 	%f92, [%rd51];
	fma.rn.f32 	%f93, %f91, %f92, %f90;
	ld.global.f32 	%f94, [%rd47+8];
	add.s64 	%rd52, %rd51, %rd50;
	ld.global.f32 	%f95, [%rd52];
	fma.rn.f32 	%f96, %f94, %f95, %f93;
	ld.global.f32 	%f97, [%rd47+12];
	add.s64 	%rd53, %rd52, %rd50;
	ld.global.f32 	%f98, [%rd53];
	fma.rn.f32 	%f109, %f97, %f98, %f96;
	add.s32 	%r34, %r34, 4;
$L__BB0_11:
	setp.eq.s32 	%p9, %r14, 0;
	@%p9 bra 	$L__BB0_14;
	mad.lo.s32 	%r37, %r34, %r24, %r1;
	mul.wide.u32 	%rd54, %r34, 4;
	add.s64 	%rd61, %rd2, %rd54;
	neg.s32 	%r36, %r14;
$L__BB0_13:
	.pragma "nounroll";
	ld.global.f32 	%f99, [%rd61];
	mul.wide.s32 	%rd55, %r37, 4;
	add.s64 	%rd56, %rd1, %rd55;
	ld.global.f32 	%f100, [%rd56];
	fma.rn.f32 	%f109, %f99, %f100, %f109;
	add.s32 	%r37, %r37, %r24;
	add.s64 	%rd61, %rd61, 4;
	add.s32 	%r36, %r36, 1;
	setp.ne.s32 	%p10, %r36, 0;
	@%p10 bra 	$L__BB0_13;
$L__BB0_14:
	cvta.to.global.u64 	%rd57, %rd10;
	add.s64 	%rd59, %rd57, %rd14;
	st.global.f32 	[%rd59], %f109;
$L__BB0_15:
	ret;

}
	// .globl	_Z28softmax_cross_entropy_kernelPfPiS_i
.visible .entry _Z28softmax_cross_entropy_kernelPfPiS_i(
	.param .u64 .ptr .align 1 _Z28softmax_cross_entropy_kernelPfPiS_i_param_0,
	.param .u64 .ptr .align 1 _Z28softmax_cross_entropy_kernelPfPiS_i_param_1,
	.param .u64 .ptr .align 1 _Z28softmax_cross_entropy_kernelPfPiS_i_param_2,
	.param .u32 _Z28softmax_cross_entropy_kernelPfPiS_i_param_3
)
{
	.reg .pred 	%p<22>;
	.reg .b32 	%r<92>;
	.reg .b32 	%f<332>;
	.reg .b64 	%rd<30>;

	ld.param.u64 	%rd13, [_Z28softmax_cross_entropy_kernelPfPiS_i_param_0];
	ld.param.u64 	%rd11, [_Z28softmax_cross_entropy_kernelPfPiS_i_param_1];
	ld.param.u64 	%rd12, [_Z28softmax_cross_entropy_kernelPfPiS_i_param_2];
	ld.param.u32 	%r29, [_Z28softmax_cross_entropy_kernelPfPiS_i_param_3];
	cvta.to.global.u64 	%rd1, %rd13;
	setp.lt.s32 	%p1, %r29, 1;
	mov.f32 	%f322, 0fFF800000;
	@%p1 bra 	$L__BB1_13;
	and.b32  	%r1, %r29, 15;
	setp.lt.u32 	%p2, %r29, 16;
	mov.f32 	%f322, 0fFF800000;
	mov.b32 	%r82, 0;
	@%p2 bra 	$L__BB1_4;
	and.b32  	%r82, %r29, 2147483632;
	neg.s32 	%r86, %r82;
	add.s64 	%rd28, %rd1, 32;
	mov.f32 	%f322, 0fFF800000;
$L__BB1_3:
	.pragma "nounroll";
	ld.global.f32 	%f30, [%rd28+-32];
	max.f32 	%f31, %f322, %f30;
	ld.global.f32 	%f32, [%rd28+-28];
	max.f32 	%f33, %f31, %f32;
	ld.global.f32 	%f34, [%rd28+-24];
	max.f32 	%f35, %f33, %f34;
	ld.global.f32 	%f36, [%rd28+-20];
	max.f32 	%f37, %f35, %f36;
	ld.global.f32 	%f38, [%rd28+-16];
	max.f32 	%f39, %f37, %f38;
	ld.global.f32 	%f40, [%rd28+-12];
	max.f32 	%f41, %f39, %f40;
	ld.global.f32 	%f42, [%rd28+-8];
	max.f32 	%f43, %f41, %f42;
	ld.global.f32 	%f44, [%rd28+-4];
	max.f32 	%f45, %f43, %f44;
	ld.global.f32 	%f46, [%rd28];
	max.f32 	%f47, %f45, %f46;
	ld.global.f32 	%f48, [%rd28+4];
	max.f32 	%f49, %f47, %f48;
	ld.global.f32 	%f50, [%rd28+8];
	max.f32 	%f51, %f49, %f50;
	ld.global.f32 	%f52, [%rd28+12];
	max.f32 	%f53, %f51, %f52;
	ld.global.f32 	%f54, [%rd28+16];
	max.f32 	%f55, %f53, %f54;
	ld.global.f32 	%f56, [%rd28+20];
	max.f32 	%f57, %f55, %f56;
	ld.global.f32 	%f58, [%rd28+24];
	max.f32 	%f59, %f57, %f58;
	ld.global.f32 	%f60, [%rd28+28];
	max.f32 	%f322, %f59, %f60;
	add.s32 	%r86, %r86, 16;
	add.s64 	%rd28, %rd28, 64;
	setp.eq.s32 	%p3, %r86, 0;
	@%p3 bra 	$L__BB1_4;
	bra.uni 	$L__BB1_3;
$L__BB1_4:
	setp.eq.s32 	%p4, %r1, 0;
	@%p4 bra 	$L__BB1_13;
	and.b32  	%r5, %r29, 7;
	setp.lt.u32 	%p5, %r1, 8;
	@%p5 bra 	$L__BB1_7;
	mul.wide.u32 	%rd14, %r82, 4;
	add.s64 	%rd15, %rd1, %rd14;
	ld.global.f32 	%f62, [%rd15];
	max.f32 	%f63, %f322, %f62;
	ld.global.f32 	%f64, [%rd15+4];
	max.f32 	%f65, %f63, %f64;
	ld.global.f32 	%f66, [%rd15+8];
	max.f32 	%f67, %f65, %f66;
	ld.global.f32 	%f68, [%rd15+12];
	max.f32 	%f69, %f67, %f68;
	ld.global.f32 	%f70, [%rd15+16];
	max.f32 	%f71, %f69, %f70;
	ld.global.f32 	%f72, [%rd15+20];
	max.f32 	%f73, %f71, %f72;
	ld.global.f32 	%f74, [%rd15+24];
	max.f32 	%f75, %f73, %f74;
	ld.global.f32 	%f76, [%rd15+28];
	max.f32 	%f322, %f75, %f76;
	add.s32 	%r82, %r82, 8;
$L__BB1_7:
	setp.eq.s32 	%p6, %r5, 0;
	@%p6 bra 	$L__BB1_13;
	and.b32  	%r8, %r29, 3;
	setp.lt.u32 	%p7, %r5, 4;
	@%p7 bra 	$L__BB1_10;
	mul.wide.u32 	%rd16, %r82, 4;
	add.s64 	%rd17, %rd1, %rd16;
	ld.global.f32 	%f78, [%rd17];
	max.f32 	%f79, %f322, %f78;
	ld.global.f32 	%f80, [%rd17+4];
	max.f32 	%f81, %f79, %f80;
	ld.global.f32 	%f82, [%rd17+8];
	max.f32 	%f83, %f81, %f82;
	ld.global.f32 	%f84, [%rd17+12];
	max.f32 	%f322, %f83, %f84;
	add.s32 	%r82, %r82, 4;
$L__BB1_10:
	setp.eq.s32 	%p8, %r8, 0;
	@%p8 bra 	$L__BB1_13;
	mul.wide.u32 	%rd18, %r82, 4;
	add.s64 	%rd27, %rd1, %rd18;
	neg.s32 	%r85, %r8;
$L__BB1_12:
	.pragma "nounroll";
	ld.global.f32 	%f85, [%rd27];
	max.f32 	%f322, %f322, %f85;
	add.s64 	%rd27, %rd27, 4;
	add.s32 	%r85, %r85, 1;
	setp.ne.s32 	%p9, %r85, 0;
	@%p9 bra 	$L__BB1_12;
$L__BB1_13:
	setp.lt.s32 	%p10, %r29, 1;
	mov.f32 	%f331, 0f00000000;
	@%p10 bra 	$L__BB1_25;
	and.b32  	%r14, %r29, 7;
	setp.lt.u32 	%p11, %r29, 8;
	mov.f32 	%f331, 0f00000000;
	mov.b32 	%r89, 0;
	@%p11 bra 	$L__BB1_17;
	and.b32  	%r89, %r29, 2147483640;
	neg.s32 	%r88, %r89;
	mov.u32 	%r33, exp_sums;
	add.s32 	%r87, %r33, 16;
	add.s64 	%rd29, %rd1, 16;
	mov.f32 	%f331, 0f00000000;
$L__BB1_16:
	.pragma "nounroll";
	ld.global.f32 	%f90, [%rd29+-16];
	sub.f32 	%f91, %f90, %f322;
	fma.rn.f32 	%f92, %f91, 0f3BBB989D, 0f3F000000;
	cvt.sat.f32.f32 	%f93, %f92;
	mov.f32 	%f94, 0f4B400001;
	mov.f32 	%f95, 0f437C0000;
	fma.rm.f32 	%f96, %f93, %f95, %f94;
	add.f32 	%f97, %f96, 0fCB40007F;
	neg.f32 	%f98, %f97;
	fma.rn.f32 	%f99, %f91, 0f3FB8AA3B, %f98;
	fma.rn.f32 	%f100, %f91, 0f32A57060, %f99;
	mov.b32 	%r34, %f96;
	shl.b32 	%r35, %r34, 23;
	mov.b32 	%f101, %r35;
	ex2.approx.ftz.f32 	%f102, %f100;
	mul.f32 	%f103, %f102, %f101;
	add.f32 	%f104, %f331, %f103;
	ld.global.f32 	%f105, [%rd29+-12];
	sub.f32 	%f106, %f105, %f322;
	fma.rn.f32 	%f107, %f106, 0f3BBB989D, 0f3F000000;
	cvt.sat.f32.f32 	%f108, %f107;
	fma.rm.f32 	%f109, %f108, %f95, %f94;
	add.f32 	%f110, %f109, 0fCB40007F;
	neg.f32 	%f111, %f110;
	fma.rn.f32 	%f112, %f106, 0f3FB8AA3B, %f111;
	fma.rn.f32 	%f113, %f106, 0f32A57060, %f112;
	mov.b32 	%r36, %f109;
	shl.b32 	%r37, %r36, 23;
	mov.b32 	%f114, %r37;
	ex2.approx.ftz.f32 	%f115, %f113;
	mul.f32 	%f116, %f115, %f114;
	add.f32 	%f117, %f104, %f116;
	ld.global.f32 	%f118, [%rd29+-8];
	sub.f32 	%f119, %f118, %f322;
	fma.rn.f32 	%f120, %f119, 0f3BBB989D, 0f3F000000;
	cvt.sat.f32.f32 	%f121, %f120;
	fma.rm.f32 	%f122, %f121, %f95, %f94;
	add.f32 	%f123, %f122, 0fCB40007F;
	neg.f32 	%f124, %f123;
	fma.rn.f32 	%f125, %f119, 0f3FB8AA3B, %f124;
	fma.rn.f32 	%f126, %f119, 0f32A57060, %f125;
	mov.b32 	%r38, %f122;
	shl.b32 	%r39, %r38, 23;
	mov.b32 	%f127, %r39;
	ex2.approx.ftz.f32 	%f128, %f126;
	mul.f32 	%f129, %f128, %f127;
	add.f32 	%f130, %f117, %f129;
	ld.global.f32 	%f131, [%rd29+-4];
	sub.f32 	%f132, %f131, %f322;
	fma.rn.f32 	%f133, %f132, 0f3BBB989D, 0f3F000000;
	cvt.sat.f32.f32 	%f134, %f133;
	fma.rm.f32 	%f135, %f134, %f95, %f94;
	add.f32 	%f136, %f135, 0fCB40007F;
	neg.f32 	%f137, %f136;
	fma.rn.f32 	%f138, %f132, 0f3FB8AA3B, %f137;
	fma.rn.f32 	%f139, %f132, 0f32A57060, %f138;
	mov.b32 	%r40, %f135;
	shl.b32 	%r41, %r40, 23;
	mov.b32 	%f140, %r41;
	ex2.approx.ftz.f32 	%f141, %f139;
	mul.f32 	%f142, %f141, %f140;
	st.shared.v4.f32 	[%r87+-16], {%f103, %f116, %f129, %f142};
	add.f32 	%f143, %f130, %f142;
	ld.global.f32 	%f144, [%rd29];
	sub.f32 	%f145, %f144, %f322;
	fma.rn.f32 	%f146, %f145, 0f3BBB989D, 0f3F000000;
	cvt.sat.f32.f32 	%f147, %f146;
	fma.rm.f32 	%f148, %f147, %f95, %f94;
	add.f32 	%f149, %f148, 0fCB40007F;
	neg.f32 	%f150, %f149;
	fma.rn.f32 	%f151, %f145, 0f3FB8AA3B, %f150;
	fma.rn.f32 	%f152, %f145, 0f32A57060, %f151;
	mov.b32 	%r42, %f148;
	shl.b32 	%r43, %r42, 23;
	mov.b32 	%f153, %r43;
	ex2.approx.ftz.f32 	%f154, %f152;
	mul.f32 	%f155, %f154, %f153;
	add.f32 	%f156, %f143, %f155;
	ld.global.f32 	%f157, [%rd29+4];
	sub.f32 	%f158, %f157, %f322;
	fma.rn.f32 	%f159, %f158, 0f3BBB989D, 0f3F000000;
	cvt.sat.f32.f32 	%f160, %f159;
	fma.rm.f32 	%f161, %f160, %f95, %f94;
	add.f32 	%f162, %f161, 0fCB40007F;
	neg.f32 	%f163, %f162;
	fma.rn.f32 	%f164, %f158, 0f3FB8AA3B, %f163;
	fma.rn.f32 	%f165, %f158, 0f32A57060, %f164;
	mov.b32 	%r44, %f161;
	shl.b32 	%r45, %r44, 23;
	mov.b32 	%f166, %r45;
	ex2.approx.ftz.f32 	%f167, %f165;
	mul.f32 	%f168, %f167, %f166;
	add.f32 	%f169, %f156, %f168;
	ld.global.f32 	%f170, [%rd29+8];
	sub.f32 	%f171, %f170, %f322;
	fma.rn.f32 	%f172, %f171, 0f3BBB989D, 0f3F000000;
	cvt.sat.f32.f32 	%f173, %f172;
	fma.rm.f32 	%f174, %f173, %f95, %f94;
	add.f32 	%f175, %f174, 0fCB40007F;
	neg.f32 	%f176, %f175;
	fma.rn.f32 	%f177, %f171, 0f3FB8AA3B, %f176;
	fma.rn.f32 	%f178, %f171, 0f32A57060, %f177;
	mov.b32 	%r46, %f174;
	shl.b32 	%r47, %r46, 23;
	mov.b32 	%f179, %r47;
	ex2.approx.ftz.f32 	%f180, %f178;
	mul.f32 	%f181, %f180, %f179;
	add.f32 	%f182, %f169, %f181;
	ld.global.f32 	%f183, [%rd29+12];
	sub.f32 	%f184, %f183, %f322;
	fma.rn.f32 	%f185, %f184, 0f3BBB989D, 0f3F000000;
	cvt.sat.f32.f32 	%f186, %f185;
	fma.rm.f32 	%f187, %f186, %f95, %f94;
	add.f32 	%f188, %f187, 0fCB40007F;
	neg.f32 	%f189, %f188;
	fma.rn.f32 	%f190, %f184, 0f3FB8AA3B, %f189;
	fma.rn.f32 	%f191, %f184, 0f32A57060, %f190;
	mov.b32 	%r48, %f187;
	shl.b32 	%r49, %r48, 23;
	mov.b32 	%f192, %r49;
	ex2.approx.ftz.f32 	%f193, %f191;
	mul.f32 	%f194, %f193, %f192;
	st.shared.v4.f32 	[%r87], {%f155, %f168, %f181, %f194};
	add.f32 	%f331, %f182, %f194;
	add.s32 	%r88, %r88, 8;
	add.s64 	%rd29, %rd29, 32;
	add.s32 	%r87, %r87, 32;
	setp.ne.s32 	%p12, %r88, 0;
	@%p12 bra 	$L__BB1_16;
$L__BB1_17:
	setp.eq.s32 	%p13, %r14, 0;
	@%p13 bra 	$L__BB1_25;
	and.b32  	%r24, %r29, 3;
	setp.lt.u32 	%p14, %r14, 4;
	@%p14 bra 	$L__BB1_20;
	mul.wide.u32 	%rd19, %r89, 4;
	add.s64 	%rd20, %rd1, %rd19;
	ld.global.f32 	%f196, [%rd20];
	sub.f32 	%f197, %f196, %f322;
	fma.rn.f32 	%f198, %f197, 0f3BBB989D, 0f3F000000;
	cvt.sat.f32.f32 	%f199, %f198;
	mov.f32 	%f200, 0f4B400001;
	mov.f32 	%f201, 0f437C0000;
	fma.rm.f32 	%f202, %f199, %f201, %f200;
	add.f32 	%f203, %f202, 0fCB40007F;
	neg.f32 	%f204, %f203;
	fma.rn.f32 	%f205, %f197, 0f3FB8AA3B, %f204;
	fma.rn.f32 	%f206, %f197, 0f32A57060, %f205;
	mov.b32 	%r50, %f202;
	shl.b32 	%r51, %r50, 23;
	mov.b32 	%f207, %r51;
	ex2.approx.ftz.f32 	%f208, %f206;
	mul.f32 	%f209, %f208, %f207;
	shl.b32 	%r52, %r89, 2;
	mov.u32 	%r53, exp_sums;
	add.s32 	%r54, %r53, %r52;
	st.shared.f32 	[%r54], %f209;
	add.f32 	%f210, %f331, %f209;
	ld.global.f32 	%f211, [%rd20+4];
	sub.f32 	%f212, %f211, %f322;
	fma.rn.f32 	%f213, %f212, 0f3BBB989D, 0f3F000000;
	cvt.sat.f32.f32 	%f214, %f213;
	fma.rm.f32 	%f215, %f214, %f201, %f200;
	add.f32 	%f216, %f215, 0fCB40007F;
	neg.f32 	%f217, %f216;
	fma.rn.f32 	%f218, %f212, 0f3FB8AA3B, %f217;
	fma.rn.f32 	%f219, %f212, 0f32A57060, %f218;
	mov.b32 	%r55, %f215;
	shl.b32 	%r56, %r55, 23;
	mov.b32 	%f220, %r56;
	ex2.approx.ftz.f32 	%f221, %f219;
	mul.f32 	%f222, %f221, %f220;
	st.shared.f32 	[%r54+4], %f222;
	add.f32 	%f223, %f210, %f222;
	ld.global.f32 	%f224, [%rd20+8];
	sub.f32 	%f225, %f224, %f322;
	fma.rn.f32 	%f226, %f225, 0f3BBB989D, 0f3F000000;
	cvt.sat.f32.f32 	%f227, %f226;
	fma.rm.f32 	%f228, %f227, %f201, %f200;
	add.f32 	%f229, %f228, 0fCB40007F;
	neg.f32 	%f230, %f229;
	fma.rn.f32 	%f231, %f225, 0f3FB8AA3B, %f230;
	fma.rn.f32 	%f232, %f225, 0f32A57060, %f231;
	mov.b32 	%r57, %f228;
	shl.b32 	%r58, %r57, 23;
	mov.b32 	%f233, %r58;
	ex2.approx.ftz.f32 	%f234, %f232;
	mul.f32 	%f235, %f234, %f233;
	st.shared.f32 	[%r54+8], %f235;
	add.f32 	%f236, %f223, %f235;
	ld.global.f32 	%f237, [%rd20+12];
	sub.f32 	%f238, %f237, %f322;
	fma.rn.f32 	%f239, %f238, 0f3BBB989D, 0f3F000000;
	cvt.sat.f32.f32 	%f240, %f239;
	fma.rm.f32 	%f241, %f240, %f201, %f200;
	add.f32 	%f242, %f241, 0fCB40007F;
	neg.f32 	%f243, %f242;
	fma.rn.f32 	%f244, %f238, 0f3FB8AA3B, %f243;
	fma.rn.f32 	%f245, %f238, 0f32A57060, %f244;
	mov.b32 	%r59, %f241;
	shl.b32 	%r60, %r59, 23;
	mov.b32 	%f246, %r60;
	ex2.approx.ftz.f32 	%f247, %f245;
	mul.f32 	%f248, %f247, %f246;
	st.shared.f32 	[%r54+12], %f248;
	add.f32 	%f331, %f236, %f248;
	add.s32 	%r89, %r89, 4;
$L__BB1_20:
	setp.eq.s32 	%p15, %r24, 0;
	@%p15 bra 	$L__BB1_25;
	setp.eq.s32 	%p16, %r24, 1;
	@%p16 bra 	$L__BB1_23;
	mul.wide.u32 	%rd21, %r89, 4;
	add.s64 	%rd22, %rd1, %rd21;
	ld.global.f32 	%f250, [%rd22];
	sub.f32 	%f251, %f250, %f322;
	fma.rn.f32 	%f252, %f251, 0f3BBB989D, 0f3F000000;
	cvt.sat.f32.f32 	%f253, %f252;
	mov.f32 	%f254, 0f4B400001;
	mov.f32 	%f255, 0f437C0000;
	fma.rm.f32 	%f256, %f253, %f255, %f254;
	add.f32 	%f257, %f256, 0fCB40007F;
	neg.f32 	%f258, %f257;
	fma.rn.f32 	%f259, %f251, 0f3FB8AA3B, %f258;
	fma.rn.f32 	%f260, %f251, 0f32A57060, %f259;
	mov.b32 	%r61, %f256;
	shl.b32 	%r62, %r61, 23;
	mov.b32 	%f261, %r62;
	ex2.approx.ftz.f32 	%f262, %f260;
	mul.f32 	%f263, %f262, %f261;
	shl.b32 	%r63, %r89, 2;
	mov.u32 	%r64, exp_sums;
	add.s32 	%r65, %r64, %r63;
	st.shared.f32 	[%r65], %f263;
	add.f32 	%f264, %f331, %f263;
	ld.global.f32 	%f265, [%rd22+4];
	sub.f32 	%f266, %f265, %f322;
	fma.rn.f32 	%f267, %f266, 0f3BBB989D, 0f3F000000;
	cvt.sat.f32.f32 	%f268, %f267;
	fma.rm.f32 	%f269, %f268, %f255, %f254;
	add.f32 	%f270, %f269, 0fCB40007F;
	neg.f32 	%f271, %f270;
	fma.rn.f32 	%f272, %f266, 0f3FB8AA3B, %f271;
	fma.rn.f32 	%f273, %f266, 0f32A57060, %f272;
	mov.b32 	%r66, %f269;
	shl.b32 	%r67, %r66, 23;
	mov.b32 	%f274, %r67;
	ex2.approx.ftz.f32 	%f275, %f273;
	mul.f32 	%f276, %f275, %f274;
	st.shared.f32 	[%r65+4], %f276;
	add.f32 	%f331, %f264, %f276;
	add.s32 	%r89, %r89, 2;
$L__BB1_23:
	and.b32  	%r68, %r29, 1;
	setp.eq.b32 	%p17, %r68, 1;
	not.pred 	%p18, %p17;
	@%p18 bra 	$L__BB1_25;
	mul.wide.u32 	%rd23, %r89, 4;
	add.s64 	%rd24, %rd1, %rd23;
	ld.global.f32 	%f277, [%rd24];
	sub.f32 	%f278, %f277, %f322;
	fma.rn.f32 	%f279, %f278, 0f3BBB989D, 0f3F000000;
	cvt.sat.f32.f32 	%f280, %f279;
	mov.f32 	%f281, 0f4B400001;
	mov.f32 	%f282, 0f437C0000;
	fma.rm.f32 	%f283, %f280, %f282, %f281;
	add.f32 	%f284, %f283, 0fCB40007F;
	neg.f32 	%f285, %f284;
	fma.rn.f32 	%f286, %f278, 0f3FB8AA3B, %f285;
	fma.rn.f32 	%f287, %f278, 0f32A57060, %f286;
	mov.b32 	%r69, %f283;
	shl.b32 	%r70, %r69, 23;
	mov.b32 	%f288, %r70;
	ex2.approx.ftz.f32 	%f289, %f287;
	mul.f32 	%f290, %f289, %f288;
	shl.b32 	%r71, %r89, 2;
	mov.u32 	%r72, exp_sums;
	add.s32 	%r73, %r72, %r71;
	st.shared.f32 	[%r73], %f290;
	add.f32 	%f331, %f331, %f290;
$L__BB1_25:
	cvta.to.global.u64 	%rd25, %rd11;
	cvta.to.global.u64 	%rd26, %rd12;
	ld.global.u32 	%r74, [%rd25];
	shl.b32 	%r75, %r74, 2;
	mov.u32 	%r76, exp_sums;
	add.s32 	%r77, %r76, %r75;
	ld.shared.f32 	%f291, [%r77];
	div.rn.f32 	%f292, %f291, %f331;
	setp.lt.f32 	%p19, %f292, 0f00800000;
	mul.f32 	%f293, %f292, 0f4B000000;
	selp.f32 	%f294, %f293, %f292, %p19;
	selp.f32 	%f295, 0fC1B80000, 0f00000000, %p19;
	mov.b32 	%r78, %f294;
	add.s32 	%r79, %r78, -1059760811;
	and.b32  	%r80, %r79, -8388608;
	sub.s32 	%r81, %r78, %r80;
	mov.b32 	%f296, %r81;
	cvt.rn.f32.s32 	%f297, %r80;
	fma.rn.f32 	%f298, %f297, 0f34000000, %f295;
	add.f32 	%f299, %f296, 0fBF800000;
	fma.rn.f32 	%f300, %f299, 0fBE055027, 0f3E1039F6;
	fma.rn.f32 	%f301, %f300, %f299, 0fBDF8CDCC;
	fma.rn.f32 	%f302, %f301, %f299, 0f3E0F2955;
	fma.rn.f32 	%f303, %f302, %f299, 0fBE2AD8B9;
	fma.rn.f32 	%f304, %f303, %f299, 0f3E4CED0B;
	fma.rn.f32 	%f305, %f304, %f299, 0fBE7FFF22;
	fma.rn.f32 	%f306, %f305, %f299, 0f3EAAAA78;
	fma.rn.f32 	%f307, %f306, %f299, 0fBF000000;
	mul.f32 	%f308, %f299, %f307;
	fma.rn.f32 	%f309, %f308, %f299, %f299;
	fma.rn.f32 	%f310, %f298, 0f3F317218, %f309;
	setp.gt.u32 	%p20, %r78, 2139095039;
	fma.rn.f32 	%f311, %f294, 0f7F800000, 0f7F800000;
	selp.f32 	%f312, %f311, %f310, %p20;
	setp.eq.f32 	%p21, %f294, 0f00000000;
	neg.f32 	%f313, %f312;
	selp.f32 	%f314, 0f7F800000, %f313, %p21;
	st.global.f32 	[%rd26], %f314;
	ret;

}


// ===== COMPILED SASS (sm_100) =====

	.target	sm_100

	.elftype	@"ET_EXEC"


//--------------------- .note.nv.tkinfo           --------------------------
	.section	.note.nv.tkinfo,"",@"SHT_NOTE"
	.sectionflags	@"SHF_NOTE_NV_TKINFO"
	.tkinfo
        /*0018*/ 	.word	0x00000002
        /*0030*/ 	.string	""
        /*0030*/ 	.string	"ptxas"
        /*0030*/ 	.string	"Cuda compilation tools, release 13.0, V13.0.88"
        /*0030*/ 	.string	"Build cuda_13.0.r13.0/compiler.36424714_0"
        /*0030*/ 	.string	"-arch sm_100 -m 64 "



//--------------------- .note.nv.cuinfo           --------------------------
	.section	.note.nv.cuinfo,"",@"SHT_NOTE"
	.sectionflags	@"SHF_NOTE_NV_CUINFO"
        /*0018*/ 	.short	0x0002
        /*001a*/ 	.short	0x0064
        /*001c*/ 	.short	0x0082
	.zero		2


//--------------------- .nv.info                  --------------------------
	.section	.nv.info,"",@"SHT_CUDA_INFO"
	.align	4


	//----- nvinfo : EIATTR_REGCOUNT
	.align		4
        /*0000*/ 	.byte	0x04, 0x2f
        /*0002*/ 	.short	(.L_1 - .L_0)
	.align		4
.L_0:
        /*0004*/ 	.word	index@(_Z13linear_kernelPfS_S_S_ii)
        /*0008*/ 	.word	0x00000020


	//----- nvinfo : EIATTR_FRAME_SIZE
	.align		4
.L_1:
        /*000c*/ 	.byte	0x04, 0x11
        /*000e*/ 	.short	(.L_3 - .L_2)
	.align		4
.L_2:
        /*0010*/ 	.word	index@(_Z13linear_kernelPfS_S_S_ii)
        /*0014*/ 	.word	0x00000000


	//----- nvinfo : EIATTR_REGCOUNT
	.align		4
.L_3:
        /*0018*/ 	.byte	0x04, 0x2f
        /*001a*/ 	.short	(.L_5 - .L_4)
	.align		4
.L_4:
        /*001c*/ 	.word	index@(_Z28softmax_cross_entropy_kernelPfPiS_i)
        /*0020*/ 	.word	0x00000020


	//----- nvinfo : EIATTR_FRAME_SIZE
	.align		4
.L_5:
        /*0024*/ 	.byte	0x04, 0x11
        /*0026*/ 	.short	(.L_7 - .L_6)
	.align		4
.L_6:
        /*0028*/ 	.word	index@($__internal_0_$__cuda_sm3x_div_rn_noftz_f32_slowpath)
        /*002c*/ 	.word	0x00000000


	//----- nvinfo : EIATTR_FRAME_SIZE
	.align		4
.L_7:
        /*0030*/ 	.byte	0x04, 0x11
        /*0032*/ 	.short	(.L_9 - .L_8)
	.align		4
.L_8:
        /*0034*/ 	.word	index@(_Z28softmax_cross_entropy_kernelPfPiS_i)
        /*0038*/ 	.word	0x00000000


	//----- nvinfo : EIATTR_MIN_STACK_SIZE
	.align		4
.L_9:
        /*003c*/ 	.byte	0x04, 0x12
        /*003e*/ 	.short	(.L_11 - .L_10)
	.align		4
.L_10:
        /*0040*/ 	.word	index@(_Z28softmax_cross_entropy_kernelPfPiS_i)
        /*0044*/ 	.word	0x00000000


	//----- nvinfo : EIATTR_MIN_STACK_SIZE
	.align		4
.L_11:
        /*0048*/ 	.byte	0x04, 0x12
        /*004a*/ 	.short	(.L_13 - .L_12)
	.align		4
.L_12:
        /*004c*/ 	.word	index@(_Z13linear_kernelPfS_S_S_ii)
        /*0050*/ 	.word	0x00000000
.L_13:


//--------------------- .nv.compat                --------------------------
	.section	.nv.compat,"",@"SHT_CUDA_COMPAT_INFO"
	.align	4
        /*0000*/ 	.byte	0x02, 0x09, 0x00, 0x00, 0x02, 0x02, 0x01, 0x00, 0x02, 0x05, 0x05, 0x00, 0x03, 0x07, 0x01, 0x01
        /*0010*/ 	.byte	0x02, 0x03, 0x00, 0x00, 0x02, 0x06, 0x01, 0x00, 0x04, 0x0b, 0x08, 0x00, 0x01, 0x00, 0x00, 0x00
        /*0020*/ 	.byte	0x00, 0x00, 0x00, 0x00


//--------------------- .nv.info._Z28softmax_cross_entropy_kernelPfPiS_i --------------------------
	.section	.nv.info._Z28softmax_cross_entropy_kernelPfPiS_i,"",@"SHT_CUDA_INFO"
	.sectionflags	@""
	.align	4


	//----- nvinfo : EIATTR_CUDA_API_VERSION
	.align		4
        /*0000*/ 	.byte	0x04, 0x37
        /*0002*/ 	.short	(.L_15 - .L_14)
.L_14:
        /*0004*/ 	.word	0x00000082


	//----- nvinfo : EIATTR_KPARAM_INFO
	.align		4
.L_15:
        /*0008*/ 	.byte	0x04, 0x17
        /*000a*/ 	.short	(.L_17 - .L_16)
.L_16:
        /*000c*/ 	.word	0x00000000
        /*0010*/ 	.short	0x0003
        /*0012*/ 	.short	0x0018
        /*0014*/ 	.byte	0x00, 0xf0, 0x11, 0x00


	//----- nvinfo : EIATTR_KPARAM_INFO
	.align		4
.L_17:
        /*0018*/ 	.byte	0x04, 0x17
        /*001a*/ 	.short	(.L_19 - .L_18)
.L_18:
        /*001c*/ 	.word	0x00000000
        /*0020*/ 	.short	0x0002
        /*0022*/ 	.short	0x0010
        /*0024*/ 	.byte	0x00, 0xf5, 0x21, 0x00


	//----- nvinfo : EIATTR_KPARAM_INFO
	.align		4
.L_19:
        /*0028*/ 	.byte	0x04, 0x17
        /*002a*/ 	.short	(.L_21 - .L_20)
.L_20:
        /*002c*/ 	.word	0x00000000
        /*0030*/ 	.short	0x0001
        /*0032*/ 	.short	0x0008
        /*0034*/ 	.byte	0x00, 0xf5, 0x21, 0x00


	//----- nvinfo : EIATTR_KPARAM_INFO
	.align		4
.L_21:
        /*0038*/ 	.byte	0x04, 0x17
        /*003a*/ 	.short	(.L_23 - .L_22)
.L_22:
        /*003c*/ 	.word	0x00000000
        /*0040*/ 	.short	0x0000
        /*0042*/ 	.short	0x0000
        /*0044*/ 	.byte	0x00, 0xf5, 0x21, 0x00


	//----- nvinfo : EIATTR_SPARSE_MMA_MASK
	.align		4
.L_23:
        /*0048*/ 	.byte	0x03, 0x50
        /*004a*/ 	.short	0x0000


	//----- nvinfo : EIATTR_MAXREG_COUNT
	.align		4
        /*004c*/ 	.byte	0x03, 0x1b
        /*004e*/ 	.short	0x00ff


	//----- nvinfo : EIATTR_MERCURY_ISA_VERSION
	.align		4
        /*0050*/ 	.byte	0x03, 0x5f
        /*0052*/ 	.short	0x0101


	//----- nvinfo : EIATTR_VRC_CTA_INIT_COUNT
	.align		4
        /*0054*/ 	.byte	0x02, 0x4a
	.zero		1
	.zero		1


	//----- nvinfo : EIATTR_EXIT_INSTR_OFFSETS
	.align		4
        /*0058*/ 	.byte	0x04, 0x1c
        /*005a*/ 	.short	(.L_25 - .L_24)


	//   ....[0]....
.L_24:
        /*005c*/ 	.word	0x00001820


	//----- nvinfo : EIATTR_CRS_STACK_SIZE
	.align		4
.L_25:
        /*0060*/ 	.byte	0x04, 0x1e
        /*0062*/ 	.short	(.L_27 - .L_26)
.L_26:
        /*0064*/ 	.word	0x00000000


	//----- nvinfo : EIATTR_CBANK_PARAM_SIZE
	.align		4
.L_27:
        /*0068*/ 	.byte	0x03, 0x19
        /*006a*/ 	.short	0x001c


	//----- nvinfo : EIATTR_PARAM_CBANK
	.align		4
        /*006c*/ 	.byte	0x04, 0x0a
        /*006e*/ 	.short	(.L_29 - .L_28)
	.align		4
.L_28:
        /*0070*/ 	.word	index@(.nv.constant0._Z28softmax_cross_entropy_kernelPfPiS_i)
        /*0074*/ 	.short	0x0380
        /*0076*/ 	.short	0x001c


	//----- nvinfo : EIATTR_SW_WAR
	.align		4
.L_29:
        /*0078*/ 	.byte	0x04, 0x36
        /*007a*/ 	.short	(.L_31 - .L_30)
.L_30:
        /*007c*/ 	.word	0x00000008
.L_31:


//--------------------- .nv.info._Z13linear_kernelPfS_S_S_ii --------------------------
	.section	.nv.info._Z13linear_kernelPfS_S_S_ii,"",@"SHT_CUDA_INFO"
	.sectionflags	@""
	.align	4


	//----- nvinfo : EIATTR_CUDA_API_VERSION
	.align		4
        /*0000*/ 	.byte	0x04, 0x37
        /*0002*/ 	.short	(.L_33 - .L_32)
.L_32:
        /*0004*/ 	.word	0x00000082


	//----- nvinfo : EIATTR_KPARAM_INFO
	.align		4
.L_33:
        /*0008*/ 	.byte	0x04, 0x17
        /*000a*/ 	.short	(.L_35 - .L_34)
.L_34:
        /*000c*/ 	.word	0x00000000
        /*0010*/ 	.short	0x0005
        /*0012*/ 	.short	0x0024
        /*0014*/ 	.byte	0x00, 0xf0, 0x11, 0x00


	//----- nvinfo : EIATTR_KPARAM_INFO
	.align		4
.L_35:
        /*0018*/ 	.byte	0x04, 0x17
        /*001a*/ 	.short	(.L_37 - .L_36)
.L_36:
        /*001c*/ 	.word	0x00000000
        /*0020*/ 	.short	0x0004
        /*0022*/ 	.short	0x0020
        /*0024*/ 	.byte	0x00, 0xf0, 0x11, 0x00


	//----- nvinfo : EIATTR_KPARAM_INFO
	.align		4
.L_37:
        /*0028*/ 	.byte	0x04, 0x17
        /*002a*/ 	.short	(.L_39 - .L_38)
.L_38:
        /*002c*/ 	.word	0x00000000
        /*0030*/ 	.short	0x0003
        /*0032*/ 	.short	0x0018
        /*0034*/ 	.byte	0x00, 0xf5, 0x21, 0x00


	//----- nvinfo : EIATTR_KPARAM_INFO
	.align		4
.L_39:
        /*0038*/ 	.byte	0x04, 0x17
        /*003a*/ 	.short	(.L_41 - .L_40)
.L_40:
        /*003c*/ 	.word	0x00000000
        /*0040*/ 	.short	0x0002
        /*0042*/ 	.short	0x0010
        /*0044*/ 	.byte	0x00, 0xf5, 0x21, 0x00


	//----- nvinfo : EIATTR_KPARAM_INFO
	.align		4
.L_41:
        /*0048*/ 	.byte	0x04, 0x17
        /*004a*/ 	.short	(.L_43 - .L_42)
.L_42:
        /*004c*/ 	.word	0x00000000
        /*0050*/ 	.short	0x0001
        /*0052*/ 	.short	0x0008
        /*0054*/ 	.byte	0x00, 0xf5, 0x21, 0x00


	//----- nvinfo : EIATTR_KPARAM_INFO
	.align		4
.L_43:
        /*0058*/ 	.byte	0x04, 0x17
        /*005a*/ 	.short	(.L_45 - .L_44)
.L_44:
        /*005c*/ 	.word	0x00000000
        /*0060*/ 	.short	0x0000
        /*0062*/ 	.short	0x0000
        /*0064*/ 	.byte	0x00, 0xf5, 0x21, 0x00


	//----- nvinfo : EIATTR_SPARSE_MMA_MASK
	.align		4
.L_45:
        /*0068*/ 	.byte	0x03, 0x50
        /*006a*/ 	.short	0x0000


	//----- nvinfo : EIATTR_MAXREG_COUNT
	.align		4
        /*006c*/ 	.byte	0x03, 0x1b
        /*006e*/ 	.short	0x00ff


	//----- nvinfo : EIATTR_MERCURY_ISA_VERSION
	.align		4
        /*0070*/ 	.byte	0x03, 0x5f
        /*0072*/ 	.short	0x0101


	//----- nvinfo : EIATTR_VRC_CTA_INIT_COUNT
	.align		4
        /*0074*/ 	.byte	0x02, 0x4a
	.zero		1
	.zero		1


	//----- nvinfo : EIATTR_EXIT_INSTR_OFFSETS
	.align		4
        /*0078*/ 	.byte	0x04, 0x1c
        /*007a*/ 	.short	(.L_47 - .L_46)


	//   ....[0]....
.L_46:
        /*007c*/ 	.word	0x00000070


	//   ....[1]....
        /*0080*/ 	.word	0x00000bd0


	//----- nvinfo : EIATTR_CBANK_PARAM_SIZE
	.align		4
.L_47:
        /*0084*/ 	.byte	0x03, 0x19
        /*0086*/ 	.short	0x0028


	//----- nvinfo : EIATTR_PARAM_CBANK
	.align		4
        /*0088*/ 	.byte	0x04, 0x0a
        /*008a*/ 	.short	(.L_49 - .L_48)
	.align		4
.L_48:
        /*008c*/ 	.word	index@(.nv.constant0._Z13linear_kernelPfS_S_S_ii)
        /*0090*/ 	.short	0x0380
        /*0092*/ 	.short	0x0028


	//----- nvinfo : EIATTR_SW_WAR
	.align		4
.L_49:
        /*0094*/ 	.byte	0x04, 0x36
        /*0096*/ 	.short	(.L_51 - .L_50)
.L_50:
        /*0098*/ 	.word	0x00000008
.L_51:


//--------------------- .nv.callgraph             --------------------------
	.section	.nv.callgraph,"",@"SHT_CUDA_CALLGRAPH"
	.align	4
	.sectionentsize	8
	.align		4
        /*0000*/ 	.word	0x00000000
	.align		4
        /*0004*/ 	.word	0xffffffff
	.align		4
        /*0008*/ 	.word	0x00000000
	.align		4
        /*000c*/ 	.word	0xfffffffe
	.align		4
        /*0010*/ 	.word	0x00000000
	.align		4
        /*0014*/ 	.word	0xfffffffd
	.align		4
        /*0018*/ 	.word	0x00000000
	.align		4
        /*001c*/ 	.word	0xfffffffc


//--------------------- .text._Z28softmax_cross_entropy_kernelPfPiS_i --------------------------
	.section	.text._Z28softmax_cross_entropy_kernelPfPiS_i,"ax",@progbits
	.align	128
        .global         _Z28softmax_cross_entropy_kernelPfPiS_i
        .type           _Z28softmax_cross_entropy_kernelPfPiS_i,@function
        .size           _Z28softmax_cross_entropy_kernelPfPiS_i,(.L_x_28 - _Z28softmax_cross_entropy_kernelPfPiS_i)
        .other          _Z28softmax_cross_entropy_kernelPfPiS_i,@"STO_CUDA_ENTRY STV_DEFAULT"
_Z28softmax_cross_entropy_kernelPfPiS_i:
.text._Z28softmax_cross_entropy_kernelPfPiS_i:
[----:B------:R-:W-:Y:S01]  /*0000*/  LDC R1, c[0x0][0x37c] ;  /* 0x0000df00ff017b82 */ /* 0x000fe20000000800 */
[----:B------:R-:W0:Y:S01]  /*0010*/  LDCU UR4, c[0x0][0x398] ;  /* 0x00007300ff0477ac */ /* 0x000e220008000800 */
[----:B------:R-:W-:Y:S01]  /*0020*/  MOV R0, 0xff800000 ;  /* 0xff80000000007802 */ /* 0x000fe20000000f00 */
[----:B------:R-:W1:Y:S01]  /*0030*/  LDCU.64 UR12, c[0x0][0x358] ;  /* 0x00006b00ff0c77ac */ /* 0x000e620008000a00 */
[----:B0-----:R-:W-:-:S09]  /*0040*/  UISETP.GE.AND UP0, UPT, UR4, 0x1, UPT ;  /* 0x000000010400788c */ /* 0x001fd2000bf06270 */
[----:B-1----:R-:W-:Y:S05]  /*0050*/  BRA.U !UP0, `(.L_x_0) ;  /* 0x0000000508747547 */ /* 0x002fea000b800000 */
[----:B------:R-:W-:Y:S01]  /*0060*/  UISETP.GE.U32.AND UP1, UPT, UR4, 0x10, UPT ;  /* 0x000000100400788c */ /* 0x000fe2000bf26070 */
[----:B------:R-:W-:Y:S01]  /*0070*/  HFMA2 R4, -RZ, RZ, 0, 0 ;  /* 0x00000000ff047431 */ /* 0x000fe200000001ff */
[----:B------:R-:W-:Y:S01]  /*0080*/  ULOP3.LUT UR8, UR4, 0xf, URZ, 0xc0, !UPT ;  /* 0x0000000f04087892 */ /* 0x000fe2000f8ec0ff */
[----:B------:R-:W-:-:S03]  /*0090*/  MOV R0, 0xff800000 ;  /* 0xff80000000007802 */ /* 0x000fc60000000f00 */
[----:B------:R-:W-:-:S03]  /*00a0*/  UISETP.NE.AND UP0, UPT, UR8, URZ, UPT ;  /* 0x000000ff0800728c */ /* 0x000fc6000bf05270 */
[----:B------:R-:W-:Y:S08]  /*00b0*/  BRA.U !UP1, `(.L_x_1) ;  /* 0x00000001099c7547 */ /* 0x000ff0000b800000 */
[----:B------:R-:W0:Y:S01]  /*00c0*/  LDCU.64 UR6, c[0x0][0x380] ;  /* 0x00007000ff0677ac */ /* 0x000e220008000a00 */
[----:B------:R-:W-:Y:S01]  /*00d0*/  MOV R0, 0xff800000 ;  /* 0xff80000000007802 */ /* 0x000fe20000000f00 */
[----:B------:R-:W-:-:S06]  /*00e0*/  ULOP3.LUT UR4, UR4, 0x7ffffff0, URZ, 0xc0, !UPT ;  /* 0x7ffffff004047892 */ /* 0x000fcc000f8ec0ff */
[----:B------:R-:W-:Y:S01]  /*00f0*/  MOV R4, UR4 ;  /* 0x0000000400047c02 */ /* 0x000fe20008000f00 */
[----:B0-----:R-:W-:-:S04]  /*0100*/  UIADD3 UR5, UP1, UPT, UR6, 0x20, URZ ;  /* 0x0000002006057890 */ /* 0x001fc8000ff3e0ff */
[----:B------:R-:W-:Y:S02]  /*0110*/  UIADD3.X UR6, UPT, UPT, URZ, UR7, URZ, UP1, !UPT ;  /* 0x00000007ff067290 */ /* 0x000fe40008ffe4ff */
[----:B------:R-:W-:Y:S01]  /*0120*/  MOV R6, UR5 ;  /* 0x0000000500067c02 */ /* 0x000fe20008000f00 */
[----:B------:R-:W-:-:S03]  /*0130*/  UIADD3 UR7, UPT, UPT, -UR4, URZ, URZ ;  /* 0x000000ff04077290 */ /* 0x000fc6000fffe1ff */
[----:B------:R-:W-:-:S09]  /*0140*/  MOV R3, UR6 ;  /* 0x0000000600037c02 */ /* 0x000fd20008000f00 */
.L_x_2:
[----:B------:R-:W-:-:S05]  /*0150*/  MOV R2, R6 ;  /* 0x0000000600027202 */ /* 0x000fca0000000f00 */
[----:B------:R-:W2:Y:S04]  /*0160*/  LDG.E R5, desc[UR12][R2.64+-0x20] ;  /* 0xffffe00c02057981 */ /* 0x000ea8000c1e1900 */
[----:B------:R-:W2:Y:S04]  /*0170*/  LDG.E R6, desc[UR12][R2.64+-0x1c] ;  /* 0xffffe40c02067981 */ /* 0x000ea8000c1e1900 */
[----:B------:R-:W3:Y:S04]  /*0180*/  LDG.E R8, desc[UR12][R2.64+-0x18] ;  /* 0xffffe80c02087981 */ /* 0x000ee8000c1e1900 */
[----:B------:R-:W3:Y:S04]  /*0190*/  LDG.E R7, desc[UR12][R2.64+-0x14] ;  /* 0xffffec0c02077981 */ /* 0x000ee8000c1e1900 */
[----:B------:R-:W4:Y:S04]  /*01a0*/  LDG.E R10, desc[UR12][R2.64+-0x10] ;  /* 0xfffff00c020a7981 */ /* 0x000f28000c1e1900 */
[----:B------:R-:W4:Y:S04]  /*01b0*/  LDG.E R9, desc[UR12][R2.64+-0xc] ;  /* 0xfffff40c02097981 */ /* 0x000f28000c1e1900 */
[----:B------:R-:W5:Y:S04]  /*01c0*/  LDG.E R12, desc[UR12][R2.64+-0x8] ;  /* 0xfffff80c020c7981 */ /* 0x000f68000c1e1900 */
        /* <DEDUP_REMOVED lines=8> */
[----:B------:R0:W5:Y:S01]  /*0250*/  LDG.E R19, desc[UR12][R2.64+0x1c] ;  /* 0x00001c0c02137981 */ /* 0x000162000c1e1900 */
[----:B------:R-:W-:-:S04]  /*0260*/  UIADD3 UR7, UPT, UPT, UR7, 0x10, URZ ;  /* 0x0000001007077890 */ /* 0x000fc8000fffe0ff */
[----:B------:R-:W-:Y:S01]  /*0270*/  UISETP.NE.AND UP1, UPT, UR7, URZ, UPT ;  /* 0x000000ff0700728c */ /* 0x000fe2000bf25270 */
[----:B--2---:R-:W-:Y:S02]  /*0280*/  FMNMX3 R5, R0, R5, R6, !PT ;  /* 0x0000000500057276 */ /* 0x004fe40007800006 */
[----:B------:R-:W-:-:S04]  /*0290*/  IADD3 R6, P0, PT, R2, 0x40, RZ ;  /* 0x0000004002067810 */ /* 0x000fc80007f1e0ff */
[----:B0-----:R-:W-:Y:S02]  /*02a0*/  IADD3.X R3, PT, PT, RZ, R3, RZ, P0, !PT ;  /* 0x00000003ff037210 */ /* 0x001fe400007fe4ff */
[----:B---3--:R-:W-:-:S04]  /*02b0*/  FMNMX3 R5, R5, R8, R7, !PT ;  /* 0x0000000805057276 */ /* 0x008fc80007800007 */
[----:B----4-:R-:W-:-:S04]  /*02c0*/  FMNMX3 R5, R5, R10, R9, !PT ;  /* 0x0000000a05057276 */ /* 0x010fc80007800009 */
[----:B-----5:R-:W-:-:S04]  /*02d0*/  FMNMX3 R5, R5, R12, R11, !PT ;  /* 0x0000000c05057276 */ /* 0x020fc8000780000b */
[----:B------:R-:W-:-:S04]  /*02e0*/  FMNMX3 R5, R5, R14, R13, !PT ;  /* 0x0000000e05057276 */ /* 0x000fc8000780000d */
[----:B------:R-:W-:-:S04]  /*02f0*/  FMNMX3 R5, R5, R16, R15, !PT ;  /* 0x0000001005057276 */ /* 0x000fc8000780000f */
[----:B------:R-:W-:-:S04]  /*0300*/  FMNMX3 R5, R5, R18, R17, !PT ;  /* 0x0000001205057276 */ /* 0x000fc80007800011 */
[----:B------:R-:W-:Y:S01]  /*0310*/  FMNMX3 R0, R5, R20, R19, !PT ;  /* 0x0000001405007276 */ /* 0x000fe20007800013 */
[----:B------:R-:W-:Y:S06]  /*0320*/  BRA.U UP1, `(.L_x_2) ;  /* 0xfffffffd01887547 */ /* 0x000fec000b83ffff */
.L_x_1:
[----:B------:R-:W-:Y:S05]  /*0330*/  BRA.U !UP0, `(.L_x_0) ;  /* 0x0000000108bc7547 */ /* 0x000fea000b800000 */
[----:B------:R-:W0:Y:S01]  /*0340*/  LDCU UR4, c[0x0][0x398] ;  /* 0x00007300ff0477ac */ /* 0x000e220008000800 */
[----:B------:R-:W-:Y:S02]  /*0350*/  UISETP.GE.U32.AND UP0, UPT, UR8, 0x8, UPT ;  /* 0x000000080800788c */ /* 0x000fe4000bf06070 */
[----:B0-----:R-:W-:-:S04]  /*0360*/  ULOP3.LUT UR5, UR4, 0x7, URZ, 0xc0, !UPT ;  /* 0x0000000704057892 */ /* 0x001fc8000f8ec0ff */
[----:B------:R-:W-:-:S03]  /*0370*/  UISETP.NE.AND UP1, UPT, UR5, URZ, UPT ;  /* 0x000000ff0500728c */ /* 0x000fc6000bf25270 */
[----:B------:R-:W-:Y:S08]  /*0380*/  BRA.U !UP0, `(.L_x_3) ;  /* 0x00000001083c7547 */ /* 0x000ff0000b800000 */
[----:B------:R-:W0:Y:S02]  /*0390*/  LDC.64 R2, c[0x0][0x380] ;  /* 0x0000e000ff027b82 */ /* 0x000e240000000a00 */
[----:B0-----:R-:W-:-:S05]  /*03a0*/  IMAD.WIDE.U32 R2, R4, 0x4, R2 ;  /* 0x0000000404027825 */ /* 0x001fca00078e0002 */
[----:B------:R-:W2:Y:S04]  /*03b0*/  LDG.E R5, desc[UR12][R2.64] ;  /* 0x0000000c02057981 */ /* 0x000ea8000c1e1900 */
[----:B------:R-:W2:Y:S04]  /*03c0*/  LDG.E R6, desc[UR12][R2.64+0x4] ;  /* 0x0000040c02067981 */ /* 0x000ea8000c1e1900 */
[----:B------:R-:W3:Y:S04]  /*03d0*/  LDG.E R8, desc[UR12][R2.64+0x8] ;  /* 0x0000080c02087981 */ /* 0x000ee8000c1e1900 */
[----:B------:R-:W3:Y:S04]  /*03e0*/  LDG.E R7, desc[UR12][R2.64+0xc] ;  /* 0x00000c0c02077981 */ /* 0x000ee8000c1e1900 */
[----:B------:R-:W4:Y:S04]  /*03f0*/  LDG.E R10, desc[UR12][R2.64+0x10] ;  /* 0x0000100c020a7981 */ /* 0x000f28000c1e1900 */
[----:B------:R-:W4:Y:S04]  /*0400*/  LDG.E R9, desc[UR12][R2.64+0x14] ;  /* 0x0000140c02097981 */ /* 0x000f28000c1e1900 */
[----:B------:R-:W5:Y:S04]  /*0410*/  LDG.E R12, desc[UR12][R2.64+0x18] ;  /* 0x0000180c020c7981 */ /* 0x000f68000c1e1900 */
[----:B------:R-:W5:Y:S01]  /*0420*/  LDG.E R11, desc[UR12][R2.64+0x1c] ;  /* 0x00001c0c020b7981 */ /* 0x000f62000c1e1900 */
[----:B------:R-:W-:-:S02]  /*0430*/  IADD3 R4, PT, PT, R4, 0x8, RZ ;  /* 0x0000000804047810 */ /* 0x000fc40007ffe0ff */
[----:B--2---:R-:W-:-:S04]  /*0440*/  FMNMX3 R5, R0, R5, R6, !PT ;  /* 0x0000000500057276 */ /* 0x004fc80007800006 */
[----:B---3--:R-:W-:-:S04]  /*0450*/  FMNMX3 R5, R5, R8, R7, !PT ;  /* 0x0000000805057276 */ /* 0x008fc80007800007 */
[----:B----4-:R-:W-:-:S04]  /*0460*/  FMNMX3 R5, R5, R10, R9, !PT ;  /* 0x0000000a05057276 */ /* 0x010fc80007800009 */
[----:B-----5:R-:W-:-:S07]  /*0470*/  FMNMX3 R0, R5, R12, R11, !PT ;  /* 0x0000000c05007276 */ /* 0x020fce000780000b */
.L_x_3:
[----:B------:R-:W-:Y:S05]  /*0480*/  BRA.U !UP1, `(.L_x_0) ;  /* 0x0000000109687547 */ /* 0x000fea000b800000 */
[----:B------:R-:W-:Y:S02]  /*0490*/  UISETP.GE.U32.AND UP0, UPT, UR5, 0x4, UPT ;  /* 0x000000040500788c */ /* 0x000fe4000bf06070 */
[----:B------:R-:W-:-:S04]  /*04a0*/  ULOP3.LUT UR4, UR4, 0x3, URZ, 0xc0, !UPT ;  /* 0x0000000304047892 */ /* 0x000fc8000f8ec0ff */
[----:B------:R-:W-:-:S03]  /*04b0*/  UISETP.NE.AND UP1, UPT, UR4, URZ, UPT ;  /* 0x000000ff0400728c */ /* 0x000fc6000bf25270 */
[----:B------:R-:W-:Y:S08]  /*04c0*/  BRA.U !UP0, `(.L_x_4) ;  /* 0x0000000108247547 */ /* 0x000ff0000b800000 */
[----:B------:R-:W0:Y:S02]  /*04d0*/  LDC.64 R2, c[0x0][0x380] ;  /* 0x0000e000ff027b82 */ /* 0x000e240000000a00 */
[----:B0-----:R-:W-:-:S05]  /*04e0*/  IMAD.WIDE.U32 R2, R4, 0x4, R2 ;  /* 0x0000000404027825 */ /* 0x001fca00078e0002 */
[----:B------:R-:W2:Y:S04]  /*04f0*/  LDG.E R5, desc[UR12][R2.64] ;  /* 0x0000000c02057981 */ /* 0x000ea8000c1e1900 */
[----:B------:R-:W2:Y:S04]  /*0500*/  LDG.E R6, desc[UR12][R2.64+0x4] ;  /* 0x0000040c02067981 */ /* 0x000ea8000c1e1900 */
[----:B------:R-:W3:Y:S04]  /*0510*/  LDG.E R7, desc[UR12][R2.64+0x8] ;  /* 0x0000080c02077981 */ /* 0x000ee8000c1e1900 */
[----:B------:R-:W3:Y:S01]  /*0520*/  LDG.E R8, desc[UR12][R2.64+0xc] ;  /* 0x00000c0c02087981 */ /* 0x000ee2000c1e1900 */
[----:B------:R-:W-:-:S02]  /*0530*/  IADD3 R4, PT, PT, R4, 0x4, RZ ;  /* 0x0000000404047810 */ /* 0x000fc40007ffe0ff */
[----:B--2---:R-:W-:-:S04]  /*0540*/  FMNMX3 R0, R0, R5, R6, !PT ;  /* 0x0000000500007276 */ /* 0x004fc80007800006 */
[----:B---3--:R-:W-:-:S07]  /*0550*/  FMNMX3 R0, R0, R7, R8, !PT ;  /* 0x0000000700007276 */ /* 0x008fce0007800008 */
.L_x_4:
[----:B------:R-:W-:Y:S05]  /*0560*/  BRA.U !UP1, `(.L_x_0) ;  /* 0x0000000109307547 */ /* 0x000fea000b800000 */
[----:B------:R-:W0:Y:S01]  /*0570*/  LDC.64 R2, c[0x0][0x380] ;  /* 0x0000e000ff027b82 */ /* 0x000e220000000a00 */
[----:B------:R-:W-:Y:S01]  /*0580*/  UIADD3 UR4, UPT, UPT, -UR4, URZ, URZ ;  /* 0x000000ff04047290 */ /* 0x000fe2000fffe1ff */
[----:B0-----:R-:W-:-:S11]  /*0590*/  IMAD.WIDE.U32 R4, R4, 0x4, R2 ;  /* 0x0000000404047825 */ /* 0x001fd600078e0002 */
.L_x_5:
[----:B------:R-:W-:Y:S02]  /*05a0*/  MOV R3, R5 ;  /* 0x0000000500037202 */ /* 0x000fe40000000f00 */
[----:B------:R-:W-:-:S05]  /*05b0*/  MOV R2, R4 ;  /* 0x0000000400027202 */ /* 0x000fca0000000f00 */
[----:B------:R-:W2:Y:S01]  /*05c0*/  LDG.E R3, desc[UR12][R2.64] ;  /* 0x0000000c02037981 */ /* 0x000ea2000c1e1900 */
[----:B------:R-:W-:Y:S01]  /*05d0*/  UIADD3 UR4, UPT, UPT, UR4, 0x1, URZ ;  /* 0x0000000104047890 */ /* 0x000fe2000fffe0ff */
[----:B------:R-:W-:-:S03]  /*05e0*/  IADD3 R4, P0, PT, R4, 0x4, RZ ;  /* 0x0000000404047810 */ /* 0x000fc60007f1e0ff */
[----:B------:R-:W-:Y:S01]  /*05f0*/  UISETP.NE.AND UP0, UPT, UR4, URZ, UPT ;  /* 0x000000ff0400728c */ /* 0x000fe2000bf05270 */
[----:B------:R-:W-:Y:S02]  /*0600*/  IADD3.X R5, PT, PT, RZ, R5, RZ, P0, !PT ;  /* 0x00000005ff057210 */ /* 0x000fe400007fe4ff */
[----:B--2---:R-:W-:-:S06]  /*0610*/  FMNMX R0, R3, R0, !PT ;  /* 0x0000000003007209 */ /* 0x004fcc0007800000 */
[----:B------:R-:W-:Y:S05]  /*0620*/  BRA.U UP0, `(.L_x_5) ;  /* 0xfffffffd00dc7547 */ /* 0x000fea000b83ffff */
.L_x_0:
[----:B------:R-:W0:Y:S01]  /*0630*/  LDCU UR7, c[0x0][0x398] ;  /* 0x00007300ff0777ac */ /* 0x000e220008000800 */
[----:B------:R-:W-:Y:S01]  /*0640*/  HFMA2 R9, -RZ, RZ, 0, 0 ;  /* 0x00000000ff097431 */ /* 0x000fe200000001ff */
[----:B0-----:R-:W-:-:S09]  /*0650*/  UISETP.GE.AND UP0, UPT, UR7, 0x1, UPT ;  /* 0x000000010700788c */ /* 0x001fd2000bf06270 */
[----:B------:R-:W-:Y:S05]  /*0660*/  BRA.U !UP0, `(.L_x_6) ;  /* 0x0000000d08ac7547 */ /* 0x000fea000b800000 */
[----:B------:R-:W-:Y:S01]  /*0670*/  UISETP.GE.U32.AND UP1, UPT, UR7, 0x8, UPT ;  /* 0x000000080700788c */ /* 0x000fe2000bf26070 */
[----:B------:R-:W-:Y:S01]  /*0680*/  CS2R R8, SRZ ;  /* 0x0000000000087805 */ /* 0x000fe2000001ff00 */
[----:B------:R-:W-:-:S04]  /*0690*/  ULOP3.LUT UR11, UR7, 0x7, URZ, 0xc0, !UPT ;  /* 0x00000007070b7892 */ /* 0x000fc8000f8ec0ff */
[----:B------:R-:W-:-:S03]  /*06a0*/  UISETP.NE.AND UP0, UPT, UR11, URZ, UPT ;  /* 0x000000ff0b00728c */ /* 0x000fc6000bf05270 */
[----:B------:R-:W-:Y:S08]  /*06b0*/  BRA.U !UP1, `(.L_x_7) ;  /* 0x0000000509c07547 */ /* 0x000ff0000b800000 */
[----:B------:R-:W0:Y:S01]  /*06c0*/  S2UR UR5, SR_CgaCtaId ;  /* 0x00000000000579c3 */ /* 0x000e220000008800 */
[----:B------:R-:W1:Y:S01]  /*06d0*/  LDCU.64 UR8, c[0x0][0x380] ;  /* 0x00007000ff0877ac */ /* 0x000e620008000a00 */
[----:B------:R-:W-:Y:S01]  /*06e0*/  MOV R9, RZ ;  /* 0x000000ff00097202 */ /* 0x000fe20000000f00 */
[----:B------:R-:W-:Y:S01]  /*06f0*/  UMOV UR4, 0x400 ;  /* 0x0000040000047882 */ /* 0x000fe20000000000 */
[----:B------:R-:W-:-:S06]  /*0700*/  ULOP3.LUT UR10, UR7, 0x7ffffff8, URZ, 0xc0, !UPT ;  /* 0x7ffffff8070a7892 */ /* 0x000fcc000f8ec0ff */
[----:B------:R-:W-:Y:S01]  /*0710*/  MOV R8, UR10 ;  /* 0x0000000a00087c02 */ /* 0x000fe20008000f00 */
[----:B-1----:R-:W-:Y:S02]  /*0720*/  UIADD3 UR6, UP1, UPT, UR8, 0x10, URZ ;  /* 0x0000001008067890 */ /* 0x002fe4000ff3e0ff */
[----:B------:R-:W-:Y:S02]  /*0730*/  UIADD3 UR8, UPT, UPT, -UR10, URZ, URZ ;  /* 0x000000ff0a087290 */ /* 0x000fe4000fffe1ff */
[----:B0-----:R-:W-:Y:S02]  /*0740*/  ULEA UR4, UR5, UR4, 0x18 ;  /* 0x0000000405047291 */ /* 0x001fe4000f8ec0ff */
[----:B------:R-:W-:Y:S01]  /*0750*/  MOV R10, UR6 ;  /* 0x00000006000a7c02 */ /* 0x000fe20008000f00 */
[----:B------:R-:W-:Y:S02]  /*0760*/  UIADD3.X UR5, UPT, UPT, URZ, UR9, URZ, UP1, !UPT ;  /* 0x00000009ff057290 */ /* 0x000fe40008ffe4ff */
[----:B------:R-:W-:-:S04]  /*0770*/  UIADD3 UR4, UPT, UPT, UR4, 0x10, URZ ;  /* 0x0000001004047890 */ /* 0x000fc8000fffe0ff */
[----:B------:R-:W-:-:S08]  /*0780*/  MOV R3, UR5 ;  /* 0x0000000500037c02 */ /* 0x000fd00008000f00 */
.L_x_8:
[----:B------:R-:W-:-:S05]  /*0790*/  MOV R2, R10 ;  /* 0x0000000a00027202 */ /* 0x000fca0000000f00 */
[----:B0-----:R-:W2:Y:S04]  /*07a0*/  LDG.E R5, desc[UR12][R2.64+-0x10] ;  /* 0xfffff00c02057981 */ /* 0x001ea8000c1e1900 */
[----:B------:R-:W3:Y:S04]  /*07b0*/  LDG.E R21, desc[UR12][R2.64+-0xc] ;  /* 0xfffff40c02157981 */ /* 0x000ee8000c1e1900 */
[----:B------:R-:W4:Y:S04]  /*07c0*/  LDG.E R23, desc[UR12][R2.64+-0x8] ;  /* 0xfffff80c02177981 */ /* 0x000f28000c1e1900 */
[----:B------:R-:W5:Y:S04]  /*07d0*/  LDG.E R25, desc[UR12][R2.64+-0x4] ;  /* 0xfffffc0c02197981 */ /* 0x000f68000c1e1900 */
[----:B------:R-:W5:Y:S04]  /*07e0*/  LDG.E R11, desc[UR12][R2.64] ;  /* 0x0000000c020b7981 */ /* 0x000f68000c1e1900 */
[----:B------:R-:W5:Y:S04]  /*07f0*/  LDG.E R13, desc[UR12][R2.64+0x4] ;  /* 0x0000040c020d7981 */ /* 0x000f68000c1e1900 */
[----:B------:R-:W5:Y:S04]  /*0800*/  LDG.E R15, desc[UR12][R2.64+0x8] ;  /* 0x0000080c020f7981 */ /* 0x000f68000c1e1900 */
[----:B------:R-:W5:Y:S01]  /*0810*/  LDG.E R19, desc[UR12][R2.64+0xc] ;  /* 0x00000c0c02137981 */ /* 0x000f62000c1e1900 */
[----:B------:R-:W-:Y:S01]  /*0820*/  HFMA2 R17, -RZ, RZ, 0.96630859375, -0.0022525787353515625 ;  /* 0x3bbb989dff117431 */ /* 0x000fe200000001ff */
[----:B------:R-:W-:Y:S01]  /*0830*/  MOV R16, 0x437c0000 ;  /* 0x437c000000107802 */ /* 0x000fe20000000f00 */
[----:B------:R-:W-:-:S04]  /*0840*/  UIADD3 UR8, UPT, UPT, UR8, 0x8, URZ ;  /* 0x0000000808087890 */ /* 0x000fc8000fffe0ff */
[----:B------:R-:W-:Y:S01]  /*0850*/  UISETP.NE.AND UP1, UPT, UR8, URZ, UPT ;  /* 0x000000ff0800728c */ /* 0x000fe2000bf25270 */
[----:B--2---:R-:W-:-:S04]  /*0860*/  FADD R4, R5, -R0 ;  /* 0x8000000005047221 */ /* 0x004fc80000000000 */
[----:B------:R-:W-:Y:S01]  /*0870*/  FFMA.SAT R7, R4, R17, 0.5 ;  /* 0x3f00000004077423 */ /* 0x000fe20000002011 */
[----:B---3--:R-:W-:-:S03]  /*0880*/  FADD R12, R21, -R0 ;  /* 0x80000000150c7221 */ /* 0x008fc60000000000 */
[-C--:B------:R-:W-:Y:S01]  /*0890*/  FFMA.RM R7, R7, R16.reuse, 12582913 ;  /* 0x4b40000107077423 */ /* 0x080fe20000004010 */
[-C--:B------:R-:W-:Y:S01]  /*08a0*/  FFMA.SAT R21, R12, R17.reuse, 0.5 ;  /* 0x3f0000000c157423 */ /* 0x080fe20000002011 */
[--C-:B----4-:R-:W-:Y:S02]  /*08b0*/  FADD R10, R23, -R0.reuse ;  /* 0x80000000170a7221 */ /* 0x110fe40000000000 */
[----:B------:R-:W-:Y:S01]  /*08c0*/  FADD R5, R7, -12583039 ;  /* 0xcb40007f07057421 */ /* 0x000fe20000000000 */
[-C--:B------:R-:W-:Y:S01]  /*08d0*/  FFMA.RM R6, R21, R16.reuse, 12582913 ;  /* 0x4b40000115067423 */ /* 0x080fe20000004010 */
[-C--:B------:R-:W-:Y:S01]  /*08e0*/  FFMA.SAT R23, R10, R17.reuse, 0.5 ;  /* 0x3f0000000a177423 */ /* 0x080fe20000002011 */
[--C-:B-----5:R-:W-:Y:S01]  /*08f0*/  FADD R14, R25, -R0.reuse ;  /* 0x80000000190e7221 */ /* 0x120fe20000000000 */
[----:B------:R-:W-:Y:S01]  /*0900*/  FFMA R5, R4, 1.4426950216293334961, -R5 ;  /* 0x3fb8aa3b04057823 */ /* 0x000fe20000000805 */
[----:B------:R-:W-:Y:S01]  /*0910*/  FADD R21, R6, -12583039 ;  /* 0xcb40007f06157421 */ /* 0x000fe20000000000 */
[--C-:B------:R-:W-:Y:S01]  /*0920*/  FADD R18, R11, -R0.reuse ;  /* 0x800000000b127221 */ /* 0x100fe20000000000 */
[-C--:B------:R-:W-:Y:S01]  /*0930*/  FFMA.SAT R25, R14, R17.reuse, 0.5 ;  /* 0x3f0000000e197423 */ /* 0x080fe20000002011 */
[----:B------:R-:W-:Y:S01]  /*0940*/  FFMA R5, R4, 1.925963033500011079e-08, R5 ;  /* 0x32a5706004057823 */ /* 0x000fe20000000005 */
[-C--:B------:R-:W-:Y:S01]  /*0950*/  FFMA.RM R4, R23, R16.reuse, 12582913 ;  /* 0x4b40000117047423 */ /* 0x080fe20000004010 */
[----:B------:R-:W-:Y:S01]  /*0960*/  FFMA R21, R12, 1.4426950216293334961, -R21 ;  /* 0x3fb8aa3b0c157823 */ /* 0x000fe20000000815 */
[-C--:B------:R-:W-:Y:S01]  /*0970*/  FFMA.SAT R27, R18, R17.reuse, 0.5 ;  /* 0x3f000000121b7423 */ /* 0x080fe20000002011 */
[--C-:B------:R-:W-:Y:S01]  /*0980*/  FADD R20, R13, -R0.reuse ;  /* 0x800000000d147221 */ /* 0x100fe20000000000 */
[----:B------:R-:W-:Y:S01]  /*0990*/  FADD R23, R4, -12583039 ;  /* 0xcb40007f04177421 */ /* 0x000fe20000000000 */
[----:B------:R-:W-:Y:S01]  /*09a0*/  FFMA R21, R12, 1.925963033500011079e-08, R21 ;  /* 0x32a570600c157823 */ /* 0x000fe20000000015 */
[-C--:B------:R-:W-:Y:S01]  /*09b0*/  FFMA.RM R12, R25, R16.reuse, 12582913 ;  /* 0x4b400001190c7423 */ /* 0x080fe20000004010 */
[-C--:B------:R-:W-:Y:S01]  /*09c0*/  FFMA.SAT R29, R20, R17.reuse, 0.5 ;  /* 0x3f000000141d7423 */ /* 0x080fe20000002011 */
[----:B------:R-:W-:Y:S01]  /*09d0*/  FFMA R23, R10, 1.4426950216293334961, -R23 ;  /* 0x3fb8aa3b0a177823 */ /* 0x000fe20000000817 */
[--C-:B------:R-:W-:Y:S01]  /*09e0*/  FADD R22, R15, -R0.reuse ;  /* 0x800000000f167221 */ /* 0x100fe20000000000 */
[----:B------:R-:W-:Y:S01]  /*09f0*/  FADD R25, R12, -12583039 ;  /* 0xcb40007f0c197421 */ /* 0x000fe20000000000 */
[----:B------:R0:W-:Y:S01]  /*0a00*/  MUFU.EX2 R11, R21 ;  /* 0x00000015000b7308 */ /* 0x0001e20000000800 */
[----:B------:R-:W-:Y:S01]  /*0a10*/  FFMA R23, R10, 1.925963033500011079e-08, R23 ;  /* 0x32a570600a177823 */ /* 0x000fe20000000017 */
[-C--:B------:R-:W-:Y:S01]  /*0a20*/  FFMA.RM R10, R27, R16.reuse, 12582913 ;  /* 0x4b4000011b0a7423 */ /* 0x080fe20000004010 */
[----:B------:R-:W-:Y:S01]  /*0a30*/  FFMA R25, R14, 1.4426950216293334961, -R25 ;  /* 0x3fb8aa3b0e197823 */ /* 0x000fe20000000819 */
[----:B------:R-:W-:Y:S01]  /*0a40*/  FADD R24, R19, -R0 ;  /* 0x8000000013187221 */ /* 0x000fe20000000000 */
[----:B------:R-:W-:Y:S01]  /*0a50*/  SHF.L.U32 R12, R12, 0x17, RZ ;  /* 0x000000170c0c7819 */ /* 0x000fe200000006ff */
[----:B------:R-:W-:Y:S01]  /*0a60*/  FADD R27, R10, -12583039 ;  /* 0xcb40007f0a1b7421 */ /* 0x000fe20000000000 */
[----:B------:R-:W-:Y:S01]  /*0a70*/  FFMA R25, R14, 1.925963033500011079e-08, R25 ;  /* 0x32a570600e197823 */ /* 0x000fe20000000019 */
[-C--:B------:R-:W-:Y:S01]  /*0a80*/  FFMA.RM R14, R29, R16.reuse, 12582913 ;  /* 0x4b4000011d0e7423 */ /* 0x080fe20000004010 */
[-C--:B------:R-:W-:Y:S01]  /*0a90*/  FFMA.SAT R29, R22, R17.reuse, 0.5 ;  /* 0x3f000000161d7423 */ /* 0x080fe20000002011 */
[----:B------:R-:W-:Y:S01]  /*0aa0*/  FFMA R27, R18, 1.4426950216293334961, -R27 ;  /* 0x3fb8aa3b121b7823 */ /* 0x000fe2000000081b */
[----:B------:R-:W1:Y:S01]  /*0ab0*/  MUFU.EX2 R5, R5 ;  /* 0x0000000500057308 */ /* 0x000e620000000800 */
[----:B0-----:R-:W-:Y:S01]  /*0ac0*/  FADD R21, R14, -12583039 ;  /* 0xcb40007f0e157421 */ /* 0x001fe20000000000 */
[----:B------:R-:W-:Y:S01]  /*0ad0*/  SHF.L.U32 R6, R6, 0x17, RZ ;  /* 0x0000001706067819 */ /* 0x000fe200000006ff */
[----:B------:R-:W-:Y:S01]  /*0ae0*/  FFMA R27, R18, 1.925963033500011079e-08, R27 ;  /* 0x32a57060121b7823 */ /* 0x000fe2000000001b */
[-C--:B------:R-:W-:Y:S01]  /*0af0*/  FFMA.RM R18, R29, R16.reuse, 12582913 ;  /* 0x4b4000011d127423 */ /* 0x080fe20000004010 */
[----:B------:R-:W-:Y:S01]  /*0b00*/  FFMA R21, R20, 1.4426950216293334961, -R21 ;  /* 0x3fb8aa3b14157823 */ /* 0x000fe20000000815 */
[----:B------:R-:W-:Y:S01]  /*0b10*/  FFMA.SAT R29, R24, R17, 0.5 ;  /* 0x3f000000181d7423 */ /* 0x000fe20000002011 */
[----:B------:R-:W-:Y:S01]  /*0b20*/  SHF.L.U32 R14, R14, 0x17, RZ ;  /* 0x000000170e0e7819 */ /* 0x000fe200000006ff */
[----:B------:R0:W-:Y:S01]  /*0b30*/  MUFU.EX2 R13, R23 ;  /* 0x00000017000d7308 */ /* 0x0001e20000000800 */
[----:B------:R-:W-:Y:S01]  /*0b40*/  FFMA R17, R20, 1.925963033500011079e-08, R21 ;  /* 0x32a5706014117823 */ /* 0x000fe20000000015 */
[----:B------:R-:W-:-:S04]  /*0b50*/  FFMA.RM R20, R29, R16, 12582913 ;  /* 0x4b4000011d147423 */ /* 0x000fc80000004010 */
[C---:B------:R-:W-:Y:S01]  /*0b60*/  FADD R21, R20.reuse, -12583039 ;  /* 0xcb40007f14157421 */ /* 0x040fe20000000000 */
[----:B------:R-:W-:Y:S01]  /*0b70*/  SHF.L.U32 R20, R20, 0x17, RZ ;  /* 0x0000001714147819 */ /* 0x000fe200000006ff */
[----:B------:R-:W2:Y:S01]  /*0b80*/  MUFU.EX2 R15, R25 ;  /* 0x00000019000f7308 */ /* 0x000ea20000000800 */
[----:B0-----:R-:W-:Y:S01]  /*0b90*/  FADD R23, R18, -12583039 ;  /* 0xcb40007f12177421 */ /* 0x001fe20000000000 */
[----:B------:R-:W-:-:S03]  /*0ba0*/  FFMA R21, R24, 1.4426950216293334961, -R21 ;  /* 0x3fb8aa3b18157823 */ /* 0x000fc60000000815 */
[----:B------:R-:W-:Y:S01]  /*0bb0*/  FFMA R23, R22, 1.4426950216293334961, -R23 ;  /* 0x3fb8aa3b16177823 */ /* 0x000fe20000000817 */
[----:B------:R-:W-:Y:S01]  /*0bc0*/  FFMA R21, R24, 1.925963033500011079e-08, R21 ;  /* 0x32a5706018157823 */ /* 0x000fe20000000015 */
[----:B------:R-:W-:Y:S01]  /*0bd0*/  SHF.L.U32 R24, R4, 0x17, RZ ;  /* 0x0000001704187819 */ /* 0x000fe200000006ff */
[----:B------:R-:W0:Y:S01]  /*0be0*/  MUFU.EX2 R19, R27 ;  /* 0x0000001b00137308 */ /* 0x000e220000000800 */
[----:B------:R-:W-:Y:S01]  /*0bf0*/  FFMA R16, R22, 1.925963033500011079e-08, R23 ;  /* 0x32a5706016107823 */ /* 0x000fe20000000017 */
[----:B------:R-:W-:-:S05]  /*0c00*/  SHF.L.U32 R22, R7, 0x17, RZ ;  /* 0x0000001707167819 */ /* 0x000fca00000006ff */
[----:B-1----:R-:W-:Y:S01]  /*0c10*/  FMUL R4, R22, R5 ;  /* 0x0000000516047220 */ /* 0x002fe20000400000 */
[----:B------:R-:W1:Y:S01]  /*0c20*/  MUFU.EX2 R17, R17 ;  /* 0x0000001100117308 */ /* 0x000e620000000800 */
[----:B--2---:R-:W-:Y:S01]  /*0c30*/  FMUL R7, R12, R15 ;  /* 0x0000000f0c077220 */ /* 0x004fe20000400000 */
[----:B------:R-:W-:Y:S01]  /*0c40*/  SHF.L.U32 R12, R10, 0x17, RZ ;  /* 0x000000170a0c7819 */ /* 0x000fe200000006ff */
[----:B------:R-:W-:Y:S01]  /*0c50*/  FMUL R5, R6, R11 ;  /* 0x0000000b06057220 */ /* 0x000fe20000400000 */
[----:B------:R-:W-:Y:S01]  /*0c60*/  FADD R10, R4, R9 ;  /* 0x00000009040a7221 */ /* 0x000fe20000000000 */
[----:B------:R-:W-:Y:S01]  /*0c70*/  FMUL R6, R24, R13 ;  /* 0x0000000d18067220 */ /* 0x000fe20000400000 */
[----:B------:R-:W-:Y:S02]  /*0c80*/  SHF.L.U32 R11, R18, 0x17, RZ ;  /* 0x00000017120b7819 */ /* 0x000fe400000006ff */
[----:B------:R-:W2:Y:S01]  /*0c90*/  MUFU.EX2 R16, R16 ;  /* 0x0000001000107308 */ /* 0x000ea20000000800 */
[----:B------:R-:W-:Y:S01]  /*0ca0*/  FADD R9, R10, R5 ;  /* 0x000000050a097221 */ /* 0x000fe20000000000 */
[----:B0-----:R-:W-:Y:S01]  /*0cb0*/  FMUL R12, R12, R19 ;  /* 0x000000130c0c7220 */ /* 0x001fe20000400000 */
[----:B------:R0:W-:Y:S02]  /*0cc0*/  STS.128 [UR4+-0x10], R4 ;  /* 0xfffff004ff007988 */ /* 0x0001e40008000c04 */
[----:B------:R-:W-:-:S03]  /*0cd0*/  FADD R10, R9, R6 ;  /* 0x00000006090a7221 */ /* 0x000fc60000000000 */
[----:B------:R-:W3:Y:S01]  /*0ce0*/  MUFU.EX2 R21, R21 ;  /* 0x0000001500157308 */ /* 0x000ee20000000800 */
[----:B------:R-:W-:Y:S01]  /*0cf0*/  FADD R9, R10, R7 ;  /* 0x000000070a097221 */ /* 0x000fe20000000000 */
[----:B-1----:R-:W-:-:S03]  /*0d00*/  FMUL R13, R14, R17 ;  /* 0x000000110e0d7220 */ /* 0x002fc60000400000 */
[----:B------:R-:W-:Y:S01]  /*0d10*/  FADD R10, R9, R12 ;  /* 0x0000000c090a7221 */ /* 0x000fe20000000000 */
[----:B--2---:R-:W-:-:S03]  /*0d20*/  FMUL R14, R11, R16 ;  /* 0x000000100b0e7220 */ /* 0x004fc60000400000 */
[----:B------:R-:W-:Y:S01]  /*0d30*/  FADD R9, R10, R13 ;  /* 0x0000000d0a097221 */ /* 0x000fe20000000000 */
[----:B------:R-:W-:-:S03]  /*0d40*/  IADD3 R10, P0, PT, R2, 0x20, RZ ;  /* 0x00000020020a7810 */ /* 0x000fc60007f1e0ff */
[----:B------:R-:W-:Y:S01]  /*0d50*/  FADD R2, R9, R14 ;  /* 0x0000000e09027221 */ /* 0x000fe20000000000 */
[----:B------:R-:W-:Y:S01]  /*0d60*/  IADD3.X R3, PT, PT, RZ, R3, RZ, P0, !PT ;  /* 0x00000003ff037210 */ /* 0x000fe200007fe4ff */
[----:B---3--:R-:W-:-:S04]  /*0d70*/  FMUL R15, R20, R21 ;  /* 0x00000015140f7220 */ /* 0x008fc80000400000 */
[----:B------:R-:W-:Y:S01]  /*0d80*/  FADD R9, R2, R15 ;  /* 0x0000000f02097221 */ /* 0x000fe20000000000 */
[----:B------:R0:W-:Y:S01]  /*0d90*/  STS.128 [UR4], R12 ;  /* 0x0000000cff007988 */ /* 0x0001e20008000c04 */
[----:B------:R-:W-:Y:S01]  /*0da0*/  UIADD3 UR4, UPT, UPT, UR4, 0x20, URZ ;  /* 0x0000002004047890 */ /* 0x000fe2000fffe0ff */
[----:B------:R-:W-:Y:S11]  /*0db0*/  BRA.U UP1, `(.L_x_8) ;  /* 0xfffffff901747547 */ /* 0x000ff6000b83ffff */
.L_x_7:
[----:B------:R-:W-:Y:S05]  /*0dc0*/  BRA.U !UP0, `(.L_x_6) ;  /* 0x0000000508d47547 */ /* 0x000fea000b800000 */
[----:B------:R-:W-:Y:S02]  /*0dd0*/  UISETP.GE.U32.AND UP0, UPT, UR11, 0x4, UPT ;  /* 0x000000040b00788c */ /* 0x000fe4000bf06070 */
[----:B------:R-:W-:-:S04]  /*0de0*/  ULOP3.LUT UR5, UR7, 0x3, URZ, 0xc0, !UPT ;  /* 0x0000000307057892 */ /* 0x000fc8000f8ec0ff */
[----:B------:R-:W-:-:S03]  /*0df0*/  UISETP.NE.AND UP1, UPT, UR5, URZ, UPT ;  /* 0x000000ff0500728c */ /* 0x000fc6000bf25270 */
[----:B------:R-:W-:Y:S08]  /*0e00*/  BRA.U !UP0, `(.L_x_9) ;  /* 0x0000000108dc7547 */ /* 0x000ff0000b800000 */
[----:B0-----:R-:W0:Y:S02]  /*0e10*/  LDC.64 R4, c[0x0][0x380] ;  /* 0x0000e000ff047b82 */ /* 0x001e240000000a00 */
[----:B0-----:R-:W-:-:S05]  /*0e20*/  IMAD.WIDE.U32 R4, R8, 0x4, R4 ;  /* 0x0000000408047825 */ /* 0x001fca00078e0004 */
[----:B------:R-:W2:Y:S04]  /*0e30*/  LDG.E R3, desc[UR12][R4.64] ;  /* 0x0000000c04037981 */ /* 0x000ea8000c1e1900 */
[----:B------:R-:W3:Y:S04]  /*0e40*/  LDG.E R7, desc[UR12][R4.64+0x4] ;  /* 0x0000040c04077981 */ /* 0x000ee8000c1e1900 */
[----:B------:R-:W4:Y:S04]  /*0e50*/  LDG.E R11, desc[UR12][R4.64+0x8] ;  /* 0x0000080c040b7981 */ /* 0x000f28000c1e1900 */
[----:B------:R-:W5:Y:S01]  /*0e60*/  LDG.E R13, desc[UR12][R4.64+0xc] ;  /* 0x00000c0c040d7981 */ /* 0x000f62000c1e1900 */
[----:B------:R-:W-:Y:S01]  /*0e70*/  HFMA2 R14, -RZ, RZ, 0.96630859375, -0.0022525787353515625 ;  /* 0x3bbb989dff0e7431 */ /* 0x000fe200000001ff */
[----:B------:R-:W-:-:S02]  /*0e80*/  MOV R15, 0x437c0000 ;  /* 0x437c0000000f7802 */ /* 0x000fc40000000f00 */
[----:B------:R-:W-:Y:S01]  /*0e90*/  MOV R18, 0x400 ;  /* 0x0000040000127802 */ /* 0x000fe20000000f00 */
[----:B--2---:R-:W-:-:S04]  /*0ea0*/  FADD R3, R3, -R0 ;  /* 0x8000000003037221 */ /* 0x004fc80000000000 */
[----:B------:R-:W-:Y:S01]  /*0eb0*/  FFMA.SAT R2, R3, R14, 0.5 ;  /* 0x3f00000003027423 */ /* 0x000fe2000000200e */
[----:B---3--:R-:W-:-:S03]  /*0ec0*/  FADD R7, R7, -R0 ;  /* 0x8000000007077221 */ /* 0x008fc60000000000 */
[-C--:B------:R-:W-:Y:S01]  /*0ed0*/  FFMA.RM R2, R2, R15.reuse, 12582913 ;  /* 0x4b40000102027423 */ /* 0x080fe2000000400f */
[-C--:B------:R-:W-:Y:S01]  /*0ee0*/  FFMA.SAT R10, R7, R14.reuse, 0.5 ;  /* 0x3f000000070a7423 */ /* 0x080fe2000000200e */
[--C-:B----4-:R-:W-:Y:S02]  /*0ef0*/  FADD R12, R11, -R0.reuse ;  /* 0x800000000b0c7221 */ /* 0x110fe40000000000 */
[----:B------:R-:W-:Y:S01]  /*0f00*/  FADD R6, R2, -12583039 ;  /* 0xcb40007f02067421 */ /* 0x000fe20000000000 */
[----:B-----5:R-:W-:Y:S01]  /*0f10*/  FADD R13, R13, -R0 ;  /* 0x800000000d0d7221 */ /* 0x020fe20000000000 */
[-C--:B------:R-:W-:Y:S01]  /*0f20*/  FFMA.RM R4, R10, R15.reuse, 12582913 ;  /* 0x4b4000010a047423 */ /* 0x080fe2000000400f */
[-C--:B------:R-:W-:Y:S01]  /*0f30*/  FFMA.SAT R5, R12, R14.reuse, 0.5 ;  /* 0x3f0000000c057423 */ /* 0x080fe2000000200e */
[----:B------:R-:W-:Y:S01]  /*0f40*/  FFMA R6, R3, 1.4426950216293334961, -R6 ;  /* 0x3fb8aa3b03067823 */ /* 0x000fe20000000806 */
[----:B------:R-:W-:Y:S01]  /*0f50*/  FFMA.SAT R14, R13, R14, 0.5 ;  /* 0x3f0000000d0e7423 */ /* 0x000fe2000000200e */
[----:B------:R-:W-:Y:S01]  /*0f60*/  FADD R10, R4, -12583039 ;  /* 0xcb40007f040a7421 */ /* 0x000fe20000000000 */
[-C--:B------:R-:W-:Y:S01]  /*0f70*/  FFMA.RM R5, R5, R15.reuse, 12582913 ;  /* 0x4b40000105057423 */ /* 0x080fe2000000400f */
[----:B------:R-:W-:Y:S01]  /*0f80*/  FFMA R6, R3, 1.925963033500011079e-08, R6 ;  /* 0x32a5706003067823 */ /* 0x000fe20000000006 */
[----:B------:R-:W-:Y:S01]  /*0f90*/  FFMA.RM R14, R14, R15, 12582913 ;  /* 0x4b4000010e0e7423 */ /* 0x000fe2000000400f */
[----:B------:R-:W0:Y:S01]  /*0fa0*/  S2R R3, SR_CgaCtaId ;  /* 0x0000000000037919 */ /* 0x000e220000008800 */
[----:B------:R-:W-:Y:S01]  /*0fb0*/  FFMA R10, R7, 1.4426950216293334961, -R10 ;  /* 0x3fb8aa3b070a7823 */ /* 0x000fe2000000080a */
[----:B------:R-:W-:Y:S01]  /*0fc0*/  FADD R11, R5, -12583039 ;  /* 0xcb40007f050b7421 */ /* 0x000fe20000000000 */
[----:B------:R-:W-:Y:S01]  /*0fd0*/  FADD R16, R14, -12583039 ;  /* 0xcb40007f0e107421 */ /* 0x000fe20000000000 */
[----:B------:R-:W1:Y:S01]  /*0fe0*/  MUFU.EX2 R6, R6 ;  /* 0x0000000600067308 */ /* 0x000e620000000800 */
[----:B------:R-:W-:Y:S01]  /*0ff0*/  FFMA R10, R7, 1.925963033500011079e-08, R10 ;  /* 0x32a57060070a7823 */ /* 0x000fe2000000000a */
[----:B------:R-:W-:Y:S01]  /*1000*/  FFMA R7, R12, 1.4426950216293334961, -R11 ;  /* 0x3fb8aa3b0c077823 */ /* 0x000fe2000000080b */
[----:B------:R-:W-:Y:S01]  /*1010*/  FFMA R16, R13, 1.4426950216293334961, -R16 ;  /* 0x3fb8aa3b0d107823 */ /* 0x000fe20000000810 */
[----:B------:R-:W-:-:S02]  /*1020*/  SHF.L.U32 R4, R4, 0x17, RZ ;  /* 0x0000001704047819 */ /* 0x000fc400000006ff */
[----:B------:R-:W-:Y:S01]  /*1030*/  FFMA R12, R12, 1.925963033500011079e-08, R7 ;  /* 0x32a570600c0c7823 */ /* 0x000fe20000000007 */
[----:B------:R-:W-:Y:S01]  /*1040*/  FFMA R16, R13, 1.925963033500011079e-08, R16 ;  /* 0x32a570600d107823 */ /* 0x000fe20000000010 */
[----:B------:R-:W2:Y:S01]  /*1050*/  MUFU.EX2 R11, R10 ;  /* 0x0000000a000b7308 */ /* 0x000ea20000000800 */
[----:B------:R-:W-:Y:S02]  /*1060*/  SHF.L.U32 R7, R2, 0x17, RZ ;  /* 0x0000001702077819 */ /* 0x000fe400000006ff */
[----:B------:R-:W-:Y:S02]  /*1070*/  SHF.L.U32 R5, R5, 0x17, RZ ;  /* 0x0000001705057819 */ /* 0x000fe400000006ff */
[----:B------:R-:W-:-:S03]  /*1080*/  SHF.L.U32 R13, R14, 0x17, RZ ;  /* 0x000000170e0d7819 */ /* 0x000fc600000006ff */
[----:B------:R-:W3:Y:S01]  /*1090*/  MUFU.EX2 R12, R12 ;  /* 0x0000000c000c7308 */ /* 0x000ee20000000800 */
[----:B-1----:R-:W-:-:S07]  /*10a0*/  FMUL R6, R7, R6 ;  /* 0x0000000607067220 */ /* 0x002fce0000400000 */
[----:B------:R-:W1:Y:S01]  /*10b0*/  MUFU.EX2 R16, R16 ;  /* 0x0000001000107308 */ /* 0x000e620000000800 */
[----:B--2---:R-:W-:Y:S01]  /*10c0*/  FMUL R7, R4, R11 ;  /* 0x0000000b04077220 */ /* 0x004fe20000400000 */
[----:B------:R-:W-:Y:S01]  /*10d0*/  FADD R4, R9, R6 ;  /* 0x0000000609047221 */ /* 0x000fe20000000000 */
[----:B0-----:R-:W-:-:S04]  /*10e0*/  LEA R3, R3, R18, 0x18 ;  /* 0x0000001203037211 */ /* 0x001fc800078ec0ff */
[----:B------:R-:W-:Y:S01]  /*10f0*/  LEA R2, R8, R3, 0x2 ;  /* 0x0000000308027211 */ /* 0x000fe200078e10ff */
[----:B---3--:R-:W-:Y:S01]  /*1100*/  FMUL R12, R5, R12 ;  /* 0x0000000c050c7220 */ /* 0x008fe20000400000 */
[----:B------:R-:W-:Y:S01]  /*1110*/  FADD R3, R4, R7 ;  /* 0x0000000704037221 */ /* 0x000fe20000000000 */
[----:B------:R-:W-:Y:S02]  /*1120*/  IADD3 R8, PT, PT, R8, 0x4, RZ ;  /* 0x0000000408087810 */ /* 0x000fe40007ffe0ff */
[----:B------:R2:W-:Y:S01]  /*1130*/  STS.64 [R2], R6 ;  /* 0x0000000602007388 */ /* 0x0005e20000000a00 */
[----:B------:R-:W-:Y:S01]  /*1140*/  FADD R4, R3, R12 ;  /* 0x0000000c03047221 */ /* 0x000fe20000000000 */
[----:B-1----:R-:W-:-:S04]  /*1150*/  FMUL R13, R13, R16 ;  /* 0x000000100d0d7220 */ /* 0x002fc80000400000 */
[----:B------:R-:W-:Y:S01]  /*1160*/  FADD R9, R4, R13 ;  /* 0x0000000d04097221 */ /* 0x000fe20000000000 */
[----:B------:R2:W-:Y:S06]  /*1170*/  STS.64 [R2+0x8], R12 ;  /* 0x0000080c02007388 */ /* 0x0005ec0000000a00 */
.L_x_9:
[----:B------:R-:W-:Y:S05]  /*1180*/  BRA.U !UP1, `(.L_x_6) ;  /* 0x0000000109e47547 */ /* 0x000fea000b800000 */
[----:B------:R-:W-:Y:S02]  /*1190*/  UISETP.NE.AND UP0, UPT, UR5, 0x1, UPT ;  /* 0x000000010500788c */ /* 0x000fe4000bf05270 */
[----:B------:R-:W-:-:S04]  /*11a0*/  ULOP3.LUT UR4, UR7, 0x1, URZ, 0xc0, !UPT ;  /* 0x0000000107047892 */ /* 0x000fc8000f8ec0ff */
[----:B------:R-:W-:-:S03]  /*11b0*/  UISETP.NE.U32.AND UP1, UPT, UR4, 0x1, UPT ;  /* 0x000000010400788c */ /* 0x000fc6000bf25070 */
[----:B------:R-:W-:Y:S08]  /*11c0*/  BRA.U !UP0, `(.L_x_10) ;  /* 0x0000000108807547 */ /* 0x000ff0000b800000 */
[----:B--2---:R-:W1:Y:S02]  /*11d0*/  LDC.64 R2, c[0x0][0x380] ;  /* 0x0000e000ff027b82 */ /* 0x004e640000000a00 */
[----:B-1----:R-:W-:-:S05]  /*11e0*/  IMAD.WIDE.U32 R2, R8, 0x4, R2 ;  /* 0x0000000408027825 */ /* 0x002fca00078e0002 */
[----:B0-----:R-:W2:Y:S04]  /*11f0*/  LDG.E R5, desc[UR12][R2.64] ;  /* 0x0000000c02057981 */ /* 0x001ea8000c1e1900 */
[----:B------:R-:W3:Y:S01]  /*1200*/  LDG.E R11, desc[UR12][R2.64+0x4] ;  /* 0x0000040c020b7981 */ /* 0x000ee2000c1e1900 */
[----:B------:R-:W-:Y:S01]  /*1210*/  HFMA2 R4, -RZ, RZ, 0.96630859375, -0.0022525787353515625 ;  /* 0x3bbb989dff047431 */ /* 0x000fe200000001ff */
[----:B------:R-:W-:Y:S01]  /*1220*/  MOV R7, 0x437c0000 ;  /* 0x437c000000077802 */ /* 0x000fe20000000f00 */
[--C-:B--2---:R-:W-:Y:S01]  /*1230*/  FADD R5, R5, -R0.reuse ;  /* 0x8000000005057221 */ /* 0x104fe20000000000 */
[----:B---3--:R-:W-:-:S03]  /*1240*/  FADD R13, R11, -R0 ;  /* 0x800000000b0d7221 */ /* 0x008fc60000000000 */
[-C--:B------:R-:W-:Y:S01]  /*1250*/  FFMA.SAT R6, R5, R4.reuse, 0.5 ;  /* 0x3f00000005067423 */ /* 0x080fe20000002004 */
[----:B------:R-:W0:Y:S01]  /*1260*/  S2R R11, SR_CgaCtaId ;  /* 0x00000000000b7919 */ /* 0x000e220000008800 */
[----:B------:R-:W-:Y:S02]  /*1270*/  FFMA.SAT R10, R13, R4, 0.5 ;  /* 0x3f0000000d0a7423 */ /* 0x000fe40000002004 */
[-C--:B------:R-:W-:Y:S02]  /*1280*/  FFMA.RM R6, R6, R7.reuse, 12582913 ;  /* 0x4b40000106067423 */ /* 0x080fe40000004007 */
[----:B------:R-:W-:Y:S02]  /*1290*/  FFMA.RM R10, R10, R7, 12582913 ;  /* 0x4b4000010a0a7423 */ /* 0x000fe40000004007 */
[C---:B------:R-:W-:Y:S01]  /*12a0*/  FADD R4, R6.reuse, -12583039 ;  /* 0xcb40007f06047421 */ /* 0x040fe20000000000 */
[----:B------:R-:W-:Y:S01]  /*12b0*/  SHF.L.U32 R6, R6, 0x17, RZ ;  /* 0x0000001706067819 */ /* 0x000fe200000006ff */
[----:B------:R-:W-:-:S02]  /*12c0*/  FADD R2, R10, -12583039 ;  /* 0xcb40007f0a027421 */ /* 0x000fc40000000000 */
[----:B------:R-:W-:Y:S01]  /*12d0*/  FFMA R4, R5, 1.4426950216293334961, -R4 ;  /* 0x3fb8aa3b05047823 */ /* 0x000fe20000000804 */
[----:B------:R-:W-:Y:S01]  /*12e0*/  SHF.L.U32 R7, R10, 0x17, RZ ;  /* 0x000000170a077819 */ /* 0x000fe200000006ff */
[----:B------:R-:W-:Y:S02]  /*12f0*/  FFMA R2, R13, 1.4426950216293334961, -R2 ;  /* 0x3fb8aa3b0d027823 */ /* 0x000fe40000000802 */
[----:B------:R-:W-:Y:S02]  /*1300*/  FFMA R4, R5, 1.925963033500011079e-08, R4 ;  /* 0x32a5706005047823 */ /* 0x000fe40000000004 */
[----:B------:R-:W-:Y:S02]  /*1310*/  FFMA R13, R13, 1.925963033500011079e-08, R2 ;  /* 0x32a570600d0d7823 */ /* 0x000fe40000000002 */
[----:B------:R-:W1:Y:S01]  /*1320*/  MUFU.EX2 R3, R4 ;  /* 0x0000000400037308 */ /* 0x000e620000000800 */
[----:B------:R-:W-:-:S07]  /*1330*/  MOV R2, 0x400 ;  /* 0x0000040000027802 */ /* 0x000fce0000000f00 */
[----:B------:R-:W2:Y:S01]  /*1340*/  MUFU.EX2 R12, R13 ;  /* 0x0000000d000c7308 */ /* 0x000ea20000000800 */
[----:B0-----:R-:W-:Y:S01]  /*1350*/  LEA R11, R11, R2, 0x18 ;  /* 0x000000020b0b7211 */ /* 0x001fe200078ec0ff */
[----:B-1----:R-:W-:-:S03]  /*1360*/  FMUL R6, R6, R3 ;  /* 0x0000000306067220 */ /* 0x002fc60000400000 */
[C---:B------:R-:W-:Y:S02]  /*1370*/  LEA R11, R8.reuse, R11, 0x2 ;  /* 0x0000000b080b7211 */ /* 0x040fe400078e10ff */
[----:B------:R-:W-:Y:S01]  /*1380*/  IADD3 R8, PT, PT, R8, 0x2, RZ ;  /* 0x0000000208087810 */ /* 0x000fe20007ffe0ff */
[----:B------:R-:W-:Y:S01]  /*1390*/  FADD R2, R9, R6 ;  /* 0x0000000609027221 */ /* 0x000fe20000000000 */
[----:B--2---:R-:W-:-:S04]  /*13a0*/  FMUL R7, R7, R12 ;  /* 0x0000000c07077220 */ /* 0x004fc80000400000 */
[----:B------:R-:W-:Y:S01]  /*13b0*/  FADD R9, R2, R7 ;  /* 0x0000000702097221 */ /* 0x000fe20000000000 */
[----:B------:R1:W-:Y:S06]  /*13c0*/  STS.64 [R11], R6 ;  /* 0x000000060b007388 */ /* 0x0003ec0000000a00 */
.L_x_10:
[----:B------:R-:W-:Y:S05]  /*13d0*/  BRA.U UP1, `(.L_x_6) ;  /* 0x0000000101507547 */ /* 0x000fea000b800000 */
[----:B--2---:R-:W2:Y:S02]  /*13e0*/  LDC.64 R2, c[0x0][0x380] ;  /* 0x0000e000ff027b82 */ /* 0x004ea40000000a00 */
[----:B--2---:R-:W-:-:S06]  /*13f0*/  IMAD.WIDE.U32 R2, R8, 0x4, R2 ;  /* 0x0000000408027825 */ /* 0x004fcc00078e0002 */
[----:B------:R-:W2:Y:S01]  /*1400*/  LDG.E R3, desc[UR12][R2.64] ;  /* 0x0000000c02037981 */ /* 0x000ea2000c1e1900 */
[----:B0-----:R-:W-:Y:S01]  /*1410*/  HFMA2 R5, -RZ, RZ, 0.96630859375, -0.0022525787353515625 ;  /* 0x3bbb989dff057431 */ /* 0x001fe200000001ff */
[----:B-1----:R-:W-:Y:S01]  /*1420*/  MOV R7, 0x437c0000 ;  /* 0x437c000000077802 */ /* 0x002fe20000000f00 */
[----:B------:R-:W0:Y:S01]  /*1430*/  S2R R11, SR_CgaCtaId ;  /* 0x00000000000b7919 */ /* 0x000e220000008800 */
[----:B--2---:R-:W-:-:S04]  /*1440*/  FADD R0, R3, -R0 ;  /* 0x8000000003007221 */ /* 0x004fc80000000000 */
[----:B------:R-:W-:-:S04]  /*1450*/  FFMA.SAT R4, R0, R5, 0.5 ;  /* 0x3f00000000047423 */ /* 0x000fc80000002005 */
[----:B------:R-:W-:-:S04]  /*1460*/  FFMA.RM R4, R4, R7, 12582913 ;  /* 0x4b40000104047423 */ /* 0x000fc80000004007 */
[C---:B------:R-:W-:Y:S01]  /*1470*/  FADD R5, R4.reuse, -12583039 ;  /* 0xcb40007f04057421 */ /* 0x040fe20000000000 */
[----:B------:R-:W-:-:S03]  /*1480*/  SHF.L.U32 R4, R4, 0x17, RZ ;  /* 0x0000001704047819 */ /* 0x000fc600000006ff */
[----:B------:R-:W-:-:S04]  /*1490*/  FFMA R5, R0, 1.4426950216293334961, -R5 ;  /* 0x3fb8aa3b00057823 */ /* 0x000fc80000000805 */
[----:B------:R-:W-:Y:S01]  /*14a0*/  FFMA R5, R0, 1.925963033500011079e-08, R5 ;  /* 0x32a5706000057823 */ /* 0x000fe20000000005 */
[----:B------:R-:W-:-:S04]  /*14b0*/  MOV R0, 0x400 ;  /* 0x0000040000007802 */ /* 0x000fc80000000f00 */
[----:B0-----:R-:W-:Y:S01]  /*14c0*/  LEA R3, R11, R0, 0x18 ;  /* 0x000000000b037211 */ /* 0x001fe200078ec0ff */
[----:B------:R-:W0:Y:S03]  /*14d0*/  MUFU.EX2 R5, R5 ;  /* 0x0000000500057308 */ /* 0x000e260000000800 */
[----:B------:R-:W-:Y:S01]  /*14e0*/  LEA R3, R8, R3, 0x2 ;  /* 0x0000000308037211 */ /* 0x000fe200078e10ff */
[----:B0-----:R-:W-:-:S04]  /*14f0*/  FMUL R4, R4, R5 ;  /* 0x0000000504047220 */ /* 0x001fc80000400000 */
[----:B------:R-:W-:Y:S01]  /*1500*/  FADD R9, R9, R4 ;  /* 0x0000000409097221 */ /* 0x000fe20000000000 */
[----:B------:R3:W-:Y:S06]  /*1510*/  STS [R3], R4 ;  /* 0x0000000403007388 */ /* 0x0007ec0000000800 */
.L_x_6:
[----:B--23--:R-:W2:Y:S02]  /*1520*/  LDC.64 R2, c[0x0][0x388] ;  /* 0x0000e200ff027b82 */ /* 0x00cea40000000a00 */
[----:B--2---:R-:W2:Y:S01]  /*1530*/  LDG.E R2, desc[UR12][R2.64] ;  /* 0x0000000c02027981 */ /* 0x004ea2000c1e1900 */
[----:B------:R-:W-:Y:S01]  /*1540*/  MOV R0, 0x400 ;  /* 0x0000040000007802 */ /* 0x000fe20000000f00 */
[----:B0-----:R-:W0:Y:S01]  /*1550*/  MUFU.RCP R4, R9 ;  /* 0x0000000900047308 */ /* 0x001e220000001000 */
[----:B------:R-:W3:Y:S02]  /*1560*/  S2R R5, SR_CgaCtaId ;  /* 0x0000000000057919 */ /* 0x000ee40000008800 */
[----:B---3--:R-:W-:-:S04]  /*1570*/  LEA R5, R5, R0, 0x18 ;  /* 0x0000000005057211 */ /* 0x008fc800078ec0ff */
[----:B--2---:R-:W-:Y:S01]  /*1580*/  LEA R0, R2, R5, 0x2 ;  /* 0x0000000502007211 */ /* 0x004fe200078e10ff */
[----:B0-----:R-:W-:-:S04]  /*1590*/  FFMA R5, R4, -R9, 1 ;  /* 0x3f80000004057423 */ /* 0x001fc80000000809 */
[----:B------:R-:W-:Y:S01]  /*15a0*/  FFMA R5, R4, R5, R4 ;  /* 0x0000000504057223 */ /* 0x000fe20000000004 */
[----:B------:R-:W0:Y:S02]  /*15b0*/  LDS R0, [R0] ;  /* 0x0000000000007984 */ /* 0x000e240000000800 */
[----:B0-----:R-:W0:Y:S01]  /*15c0*/  FCHK P0, R0, R9 ;  /* 0x0000000900007302 */ /* 0x001e220000000000 */
[----:B------:R-:W-:-:S04]  /*15d0*/  FFMA R4, R0, R5, RZ ;  /* 0x0000000500047223 */ /* 0x000fc800000000ff */
[----:B------:R-:W-:-:S04]  /*15e0*/  FFMA R2, R4, -R9, R0 ;  /* 0x8000000904027223 */ /* 0x000fc80000000000 */
[----:B------:R-:W-:Y:S01]  /*15f0*/  FFMA R2, R5, R2, R4 ;  /* 0x0000000205027223 */ /* 0x000fe20000000004 */
[----:B0-----:R-:W-:Y:S06]  /*1600*/  @!P0 BRA `(.L_x_11) ;  /* 0x0000000000108947 */ /* 0x001fec0003800000 */
[----:B------:R-:W-:Y:S02]  /*1610*/  MOV R3, R9 ;  /* 0x0000000900037202 */ /* 0x000fe40000000f00 */
[----:B------:R-:W-:-:S07]  /*1620*/  MOV R2, 0x1640 ;  /* 0x0000164000027802 */ /* 0x000fce0000000f00 */
[----:B-1----:R-:W-:Y:S05]  /*1630*/  CALL.REL.NOINC `($__internal_0_$__cuda_sm3x_div_rn_noftz_f32_slowpath) ;  /* 0x00000000007c7944 */ /* 0x002fea0003c00000 */
[----:B------:R-:W-:-:S07]  /*1640*/  MOV R2, R5 ;  /* 0x0000000500027202 */ /* 0x000fce0000000f00 */
.L_x_11:
[----:B------:R-:W-:Y:S01]  /*1650*/  MOV R9, R2 ;  /* 0x0000000200097202 */ /* 0x000fe20000000f00 */
[----:B------:R-:W-:-:S03]  /*1660*/  HFMA2 R3, -RZ, RZ, 1.5048828125, 33.21875 ;  /* 0x3e055027ff037431 */ /* 0x000fc600000001ff */
[----:B------:R-:W-:-:S13]  /*1670*/  FSETP.GEU.AND P0, PT, R9, 1.175494350822287508e-38, PT ;  /* 0x008000000900780b */ /* 0x000fda0003f0e000 */
[----:B------:R-:W-:-:S05]  /*1680*/  @!P0 FMUL R9, R9, 8388608 ;  /* 0x4b00000009098820 */ /* 0x000fca0000400000 */
[----:B------:R-:W-:-:S04]  /*1690*/  IADD3 R0, PT, PT, R9, -0x3f2aaaab, RZ ;  /* 0xc0d5555509007810 */ /* 0x000fc80007ffe0ff */
[----:B------:R-:W-:-:S04]  /*16a0*/  LOP3.LUT R4, R0, 0xff800000, RZ, 0xc0, !PT ;  /* 0xff80000000047812 */ /* 0x000fc800078ec0ff */
[----:B------:R-:W-:-:S05]  /*16b0*/  IADD3 R0, PT, PT, R9, -R4, RZ ;  /* 0x8000000409007210 */ /* 0x000fca0007ffe0ff */
[----:B-1----:R-:W-:Y:S01]  /*16c0*/  FADD R6, R0, -1 ;  /* 0xbf80000000067421 */ /* 0x002fe20000000000 */
[----:B------:R-:W-:Y:S02]  /*16d0*/  FSEL R0, RZ, -23, P0 ;  /* 0xc1b80000ff007808 */ /* 0x000fe40000000000 */
[----:B------:R-:W-:Y:S01]  /*16e0*/  ISETP.GT.U32.AND P0, PT, R9, 0x7f7fffff, PT ;  /* 0x7f7fffff0900780c */ /* 0x000fe20003f04070 */
[----:B------:R-:W-:-:S04]  /*16f0*/  FFMA R3, R6, -R3, 0.14084610342979431152 ;  /* 0x3e1039f606037423 */ /* 0x000fc80000000803 */
[----:B------:R-:W-:-:S04]  /*1700*/  FFMA R3, R6, R3, -0.12148627638816833496 ;  /* 0xbdf8cdcc06037423 */ /* 0x000fc80000000003 */
[----:B------:R-:W-:-:S04]  /*1710*/  FFMA R3, R6, R3, 0.13980610668659210205 ;  /* 0x3e0f295506037423 */ /* 0x000fc80000000003 */
[----:B------:R-:W-:-:S04]  /*1720*/  FFMA R3, R6, R3, -0.16684235632419586182 ;  /* 0xbe2ad8b906037423 */ /* 0x000fc80000000003 */
[----:B------:R-:W-:-:S04]  /*1730*/  FFMA R3, R6, R3, 0.20012299716472625732 ;  /* 0x3e4ced0b06037423 */ /* 0x000fc80000000003 */
[----:B------:R-:W-:-:S04]  /*1740*/  FFMA R3, R6, R3, -0.24999669194221496582 ;  /* 0xbe7fff2206037423 */ /* 0x000fc80000000003 */
[C---:B------:R-:W-:Y:S02]  /*1750*/  FFMA R5, R6.reuse, R3, 0.33333182334899902344 ;  /* 0x3eaaaa7806057423 */ /* 0x040fe40000000003 */
[----:B------:R-:W0:Y:S02]  /*1760*/  LDC.64 R2, c[0x0][0x390] ;  /* 0x0000e400ff027b82 */ /* 0x000e240000000a00 */
[C---:B------:R-:W-:Y:S01]  /*1770*/  FFMA R7, R6.reuse, R5, -0.5 ;  /* 0xbf00000006077423 */ /* 0x040fe20000000005 */
[----:B------:R-:W-:Y:S02]  /*1780*/  I2FP.F32.S32 R5, R4 ;  /* 0x0000000400057245 */ /* 0x000fe40000201400 */
[----:B------:R-:W-:Y:S01]  /*1790*/  MOV R4, 0x7f800000 ;  /* 0x7f80000000047802 */ /* 0x000fe20000000f00 */
[----:B------:R-:W-:Y:S02]  /*17a0*/  FMUL R7, R6, R7 ;  /* 0x0000000706077220 */ /* 0x000fe40000400000 */
[----:B------:R-:W-:-:S02]  /*17b0*/  FFMA R0, R5, 1.1920928955078125e-07, R0 ;  /* 0x3400000005007823 */ /* 0x000fc40000000000 */
[----:B------:R-:W-:-:S04]  /*17c0*/  FFMA R7, R6, R7, R6 ;  /* 0x0000000706077223 */ /* 0x000fc80000000006 */
[----:B------:R-:W-:Y:S01]  /*17d0*/  FFMA R0, R0, 0.69314718246459960938, R7 ;  /* 0x3f31721800007823 */ /* 0x000fe20000000007 */
[C---:B------:R-:W-:Y:S01]  /*17e0*/  @P0 FFMA R0, R9.reuse, R4, +INF ;  /* 0x7f80000009000423 */ /* 0x040fe20000000004 */
[----:B------:R-:W-:-:S04]  /*17f0*/  FSETP.NEU.AND P0, PT, R9, RZ, PT ;  /* 0x000000ff0900720b */ /* 0x000fc80003f0d000 */
[----:B------:R-:W-:-:S05]  /*1800*/  FSEL R5, -R0, +INF , P0 ;  /* 0x7f80000000057808 */ /* 0x000fca0000000100 */
[----:B0-----:R-:W-:Y:S01]  /*1810*/  STG.E desc[UR12][R2.64], R5 ;  /* 0x0000000502007986 */ /* 0x001fe2000c10190c */
[----:B------:R-:W-:Y:S05]  /*1820*/  EXIT ;  /* 0x000000000000794d */ /* 0x000fea0003800000 */
        .weak           $__internal_0_$__cuda_sm3x_div_rn_noftz_f32_slowpath
        .type           $__internal_0_$__cuda_sm3x_div_rn_noftz_f32_slowpath,@function
        .size           $__internal_0_$__cuda_sm3x_div_rn_noftz_f32_slowpath,(.L_x_28 - $__internal_0_$__cuda_sm3x_div_rn_noftz_f32_slowpath)
$__internal_0_$__cuda_sm3x_div_rn_noftz_f32_slowpath:
[----:B------:R-:W-:Y:S02]  /*1830*/  SHF.R.U32.HI R5, RZ, 0x17, R3 ;  /* 0x00000017ff057819 */ /* 0x000fe40000011603 */
[----:B------:R-:W-:Y:S02]  /*1840*/  SHF.R.U32.HI R4, RZ, 0x17, R0 ;  /* 0x00000017ff047819 */ /* 0x000fe40000011600 */
[----:B------:R-:W-:Y:S02]  /*1850*/  LOP3.LUT R11, R5, 0xff, RZ, 0xc0, !PT ;  /* 0x000000ff050b7812 */ /* 0x000fe400078ec0ff */
[----:B------:R-:W-:Y:S02]  /*1860*/  LOP3.LUT R4, R4, 0xff, RZ, 0xc0, !PT ;  /* 0x000000ff04047812 */ /* 0x000fe400078ec0ff */
[----:B------:R-:W-:Y:S02]  /*1870*/  IADD3 R8, PT, PT, R11, -0x1, RZ ;  /* 0xffffffff0b087810 */ /* 0x000fe40007ffe0ff */
[----:B------:R-:W-:-:S02]  /*1880*/  IADD3 R7, PT, PT, R4, -0x1, RZ ;  /* 0xffffffff04077810 */ /* 0x000fc40007ffe0ff */
[----:B------:R-:W-:Y:S02]  /*1890*/  ISETP.GT.U32.AND P0, PT, R8, 0xfd, PT ;  /* 0x000000fd0800780c */ /* 0x000fe40003f04070 */
[----:B------:R-:W-:Y:S02]  /*18a0*/  MOV R5, R0 ;  /* 0x0000000000057202 */ /* 0x000fe40000000f00 */
[----:B------:R-:W-:-:S13]  /*18b0*/  ISETP.GT.U32.OR P0, PT, R7, 0xfd, P0 ;  /* 0x000000fd0700780c */ /* 0x000fda0000704470 */
[----:B------:R-:W-:Y:S01]  /*18c0*/  @!P0 MOV R6, RZ ;  /* 0x000000ff00068202 */ /* 0x000fe20000000f00 */
[----:B------:R-:W-:Y:S06]  /*18d0*/  @!P0 BRA `(.L_x_12) ;  /* 0x00000000005c8947 */ /* 0x000fec0003800000 */
[----:B------:R-:W-:Y:S02]  /*18e0*/  FSETP.GTU.FTZ.AND P1, PT, |R3|, +INF , PT ;  /* 0x7f8000000300780b */ /* 0x000fe40003f3c200 */
[----:B------:R-:W-:-:S04]  /*18f0*/  FSETP.GTU.FTZ.AND P0, PT, |R0|, +INF , PT ;  /* 0x7f8000000000780b */ /* 0x000fc80003f1c200 */
[----:B------:R-:W-:-:S13]  /*1900*/  PLOP3.LUT P0, PT, P0, P1, PT, 0xf8, 0x8f ;  /* 0x00000000008f781c */ /* 0x000fda0000703f70 */
[----:B------:R-:W-:Y:S05]  /*1910*/  @P0 BRA `(.L_x_13) ;  /* 0x0000000400440947 */ /* 0x000fea0003800000 */
[----:B------:R-:W-:-:S13]  /*1920*/  LOP3.LUT P0, RZ, R3, 0x7fffffff, R5, 0xc8, !PT ;  /* 0x7fffffff03ff7812 */ /* 0x000fda000780c805 */
[----:B------:R-:W-:Y:S05]  /*1930*/  @!P0 BRA `(.L_x_14) ;  /* 0x0000000400348947 */ /* 0x000fea0003800000 */
[C---:B------:R-:W-:Y:S02]  /*1940*/  FSETP.NEU.FTZ.AND P2, PT, |R0|.reuse, +INF , PT ;  /* 0x7f8000000000780b */ /* 0x040fe40003f5d200 */
[----:B------:R-:W-:Y:S02]  /*1950*/  FSETP.NEU.FTZ.AND P1, PT, |R3|, +INF , PT ;  /* 0x7f8000000300780b */ /* 0x000fe40003f3d200 */
[----:B------:R-:W-:-:S11]  /*1960*/  FSETP.NEU.FTZ.AND P0, PT, |R0|, +INF , PT ;  /* 0x7f8000000000780b */ /* 0x000fd60003f1d200 */
[----:B------:R-:W-:Y:S05]  /*1970*/  @!P1 BRA !P2, `(.L_x_14) ;  /* 0x0000000400249947 */ /* 0x000fea0005000000 */
[----:B------:R-:W-:-:S04]  /*1980*/  LOP3.LUT P2, RZ, R5, 0x7fffffff, RZ, 0xc0, !PT ;  /* 0x7fffffff05ff7812 */ /* 0x000fc8000784c0ff */
[----:B------:R-:W-:-:S13]  /*1990*/  PLOP3.LUT P1, PT, P1, P2, PT, 0x2f, 0xf2 ;  /* 0x0000000000f2781c */ /* 0x000fda0000f24577 */
[----:B------:R-:W-:Y:S05]  /*19a0*/  @P1 BRA `(.L_x_15) ;  /* 0x0000000400101947 */ /* 0x000fea0003800000 */
[----:B------:R-:W-:-:S04]  /*19b0*/  LOP3.LUT P1, RZ, R3, 0x7fffffff, RZ, 0xc0, !PT ;  /* 0x7fffffff03ff7812 */ /* 0x000fc8000782c0ff */
[----:B------:R-:W-:-:S13]  /*19c0*/  PLOP3.LUT P0, PT, P0, P1, PT, 0x2f, 0xf2 ;  /* 0x0000000000f2781c */ /* 0x000fda0000702577 */
[----:B------:R-:W-:Y:S05]  /*19d0*/  @P0 BRA `(.L_x_16) ;  /* 0x0000000000f80947 */ /* 0x000fea0003800000 */
[----:B------:R-:W-:Y:S02]  /*19e0*/  ISETP.GE.AND P0, PT, R7, RZ, PT ;  /* 0x000000ff0700720c */ /* 0x000fe40003f06270 */
[----:B------:R-:W-:-:S11]  /*19f0*/  ISETP.GE.AND P1, PT, R8, RZ, PT ;  /* 0x000000ff0800720c */ /* 0x000fd60003f26270 */
[----:B------:R-:W-:Y:S01]  /*1a00*/  @P0 MOV R6, RZ ;  /* 0x000000ff00060202 */ /* 0x000fe20000000f00 */
[----:B------:R-:W-:Y:S01]  /*1a10*/  @!P0 FFMA R5, R0, 1.84467440737095516160e+19, RZ ;  /* 0x5f80000000058823 */ /* 0x000fe200000000ff */
[----:B------:R-:W-:Y:S01]  /*1a20*/  @!P0 MOV R6, 0xffffffc0 ;  /* 0xffffffc000068802 */ /* 0x000fe20000000f00 */
[----:B------:R-:W-:-:S03]  /*1a30*/  @!P1 FFMA R3, R3, 1.84467440737095516160e+19, RZ ;  /* 0x5f80000003039823 */ /* 0x000fc600000000ff */
[----:B------:R-:W-:-:S07]  /*1a40*/  @!P1 IADD3 R6, PT, PT, R6, 0x40, RZ ;  /* 0x0000004006069810 */ /* 0x000fce0007ffe0ff */
.L_x_12:
[----:B------:R-:W-:Y:S02]  /*1a50*/  LEA R0, R11, 0xc0800000, 0x17 ;  /* 0xc08000000b007811 */ /* 0x000fe400078eb8ff */
[----:B------:R-:W-:Y:S02]  /*1a60*/  IADD3 R4, PT, PT, R4, -0x7f, RZ ;  /* 0xffffff8104047810 */ /* 0x000fe40007ffe0ff */
[----:B------:R-:W-:-:S03]  /*1a70*/  IADD3 R3, PT, PT, -R0, R3, RZ ;  /* 0x0000000300037210 */ /* 0x000fc60007ffe1ff */
[C---:B------:R-:W-:Y:S01]  /*1a80*/  IMAD R0, R4.reuse, -0x800000, R5 ;  /* 0xff80000004007824 */ /* 0x040fe200078e0205 */
[----:B------:R0:W1:Y:S01]  /*1a90*/  MUFU.RCP R7, R3 ;  /* 0x0000000300077308 */ /* 0x0000620000001000 */
[----:B------:R-:W-:Y:S01]  /*1aa0*/  FADD.FTZ R9, -R3, -RZ ;  /* 0x800000ff03097221 */ /* 0x000fe20000010100 */
[----:B0-----:R-:W-:-:S04]  /*1ab0*/  IADD3 R3, PT, PT, R4, 0x7f, -R11 ;  /* 0x0000007f04037810 */ /* 0x001fc80007ffe80b */
[----:B------:R-:W-:Y:S01]  /*1ac0*/  IADD3 R3, PT, PT, R3, R6, RZ ;  /* 0x0000000603037210 */ /* 0x000fe20007ffe0ff */
[----:B-1----:R-:W-:-:S04]  /*1ad0*/  FFMA R8, R7, R9, 1 ;  /* 0x3f80000007087423 */ /* 0x002fc80000000009 */
[----:B------:R-:W-:-:S04]  /*1ae0*/  FFMA R10, R7, R8, R7 ;  /* 0x00000008070a7223 */ /* 0x000fc80000000007 */
[----:B------:R-:W-:-:S04]  /*1af0*/  FFMA R5, R0, R10, RZ ;  /* 0x0000000a00057223 */ /* 0x000fc800000000ff */
[----:B------:R-:W-:-:S04]  /*1b00*/  FFMA R8, R9, R5, R0 ;  /* 0x0000000509087223 */ /* 0x000fc80000000000 */
[----:B------:R-:W-:-:S04]  /*1b10*/  FFMA R7, R10, R8, R5 ;  /* 0x000000080a077223 */ /* 0x000fc80000000005 */
[----:B------:R-:W-:-:S04]  /*1b20*/  FFMA R8, R9, R7, R0 ;  /* 0x0000000709087223 */ /* 0x000fc80000000000 */
[----:B------:R-:W-:-:S05]  /*1b30*/  FFMA R5, R10, R8, R7 ;  /* 0x000000080a057223 */ /* 0x000fca0000000007 */
[----:B------:R-:W-:-:S04]  /*1b40*/  SHF.R.U32.HI R0, RZ, 0x17, R5 ;  /* 0x00000017ff007819 */ /* 0x000fc80000011605 */
[----:B------:R-:W-:-:S04]  /*1b50*/  LOP3.LUT R0, R0, 0xff, RZ, 0xc0, !PT ;  /* 0x000000ff00007812 */ /* 0x000fc800078ec0ff */
[----:B------:R-:W-:-:S04]  /*1b60*/  IADD3 R6, PT, PT, R0, R3, RZ ;  /* 0x0000000300067210 */ /* 0x000fc80007ffe0ff */
[----:B------:R-:W-:-:S04]  /*1b70*/  IADD3 R0, PT, PT, R6, -0x1, RZ ;  /* 0xffffffff06007810 */ /* 0x000fc80007ffe0ff */
[----:B------:R-:W-:-:S13]  /*1b80*/  ISETP.GE.U32.AND P0, PT, R0, 0xfe, PT ;  /* 0x000000fe0000780c */ /* 0x000fda0003f06070 */
[----:B------:R-:W-:Y:S05]  /*1b90*/  @!P0 BRA `(.L_x_17) ;  /* 0x0000000000808947 */ /* 0x000fea0003800000 */
[----:B------:R-:W-:-:S13]  /*1ba0*/  ISETP.GT.AND P0, PT, R6, 0xfe, PT ;  /* 0x000000fe0600780c */ /* 0x000fda0003f04270 */
[----:B------:R-:W-:Y:S05]  /*1bb0*/  @P0 BRA `(.L_x_18) ;  /* 0x00000000006c0947 */ /* 0x000fea0003800000 */
[----:B------:R-:W-:-:S13]  /*1bc0*/  ISETP.GE.AND P0, PT, R6, 0x1, PT ;  /* 0x000000010600780c */ /* 0x000fda0003f06270 */
[----:B------:R-:W-:Y:S05]  /*1bd0*/  @P0 BRA `(.L_x_19) ;  /* 0x0000000000980947 */ /* 0x000fea0003800000 */
[----:B------:R-:W-:Y:S02]  /*1be0*/  ISETP.GE.AND P0, PT, R6, -0x18, PT ;  /* 0xffffffe80600780c */ /* 0x000fe40003f06270 */
[----:B------:R-:W-:-:S11]  /*1bf0*/  LOP3.LUT R5, R5, 0x80000000, RZ, 0xc0, !PT ;  /* 0x8000000005057812 */ /* 0x000fd600078ec0ff */
[----:B------:R-:W-:Y:S05]  /*1c00*/  @!P0 BRA `(.L_x_19) ;  /* 0x00000000008c8947 */ /* 0x000fea0003800000 */
[CCC-:B------:R-:W-:Y:S01]  /*1c10*/  FFMA.RZ R0, R10.reuse, R8.reuse, R7.reuse ;  /* 0x000000080a007223 */ /* 0x1c0fe2000000c007 */
[-CC-:B------:R-:W-:Y:S01]  /*1c20*/  FFMA.RM R3, R10, R8.reuse, R7.reuse ;  /* 0x000000080a037223 */ /* 0x180fe20000004007 */
[C---:B------:R-:W-:Y:S02]  /*1c30*/  ISETP.NE.AND P2, PT, R6.reuse, RZ, PT ;  /* 0x000000ff0600720c */ /* 0x040fe40003f45270 */
[----:B------:R-:W-:Y:S02]  /*1c40*/  ISETP.NE.AND P1, PT, R6, RZ, PT ;  /* 0x000000ff0600720c */ /* 0x000fe40003f25270 */
[----:B------:R-:W-:Y:S01]  /*1c50*/  LOP3.LUT R4, R0, 0x7fffff, RZ, 0xc0, !PT ;  /* 0x007fffff00047812 */ /* 0x000fe200078ec0ff */
[----:B------:R-:W-:Y:S01]  /*1c60*/  FFMA.RP R0, R10, R8, R7 ;  /* 0x000000080a007223 */ /* 0x000fe20000008007 */
[----:B------:R-:W-:Y:S02]  /*1c70*/  IADD3 R7, PT, PT, R6, 0x20, RZ ;  /* 0x0000002006077810 */ /* 0x000fe40007ffe0ff */
[----:B------:R-:W-:-:S02]  /*1c80*/  LOP3.LUT R4, R4, 0x800000, RZ, 0xfc, !PT ;  /* 0x0080000004047812 */ /* 0x000fc400078efcff */
[----:B------:R-:W-:Y:S02]  /*1c90*/  IADD3 R6, PT, PT, -R6, RZ, RZ ;  /* 0x000000ff06067210 */ /* 0x000fe40007ffe1ff */
[----:B------:R-:W-:Y:S02]  /*1ca0*/  SHF.L.U32 R7, R4, R7, RZ ;  /* 0x0000000704077219 */ /* 0x000fe400000006ff */
[----:B------:R-:W-:Y:S02]  /*1cb0*/  FSETP.NEU.FTZ.AND P0, PT, R0, R3, PT ;  /* 0x000000030000720b */ /* 0x000fe40003f1d000 */
[----:B------:R-:W-:Y:S02]  /*1cc0*/  SEL R3, R6, RZ, P2 ;  /* 0x000000ff06037207 */ /* 0x000fe40001000000 */
[----:B------:R-:W-:Y:S02]  /*1cd0*/  ISETP.NE.AND P1, PT, R7, RZ, P1 ;  /* 0x000000ff0700720c */ /* 0x000fe40000f25270 */
[----:B------:R-:W-:-:S02]  /*1ce0*/  SHF.R.U32.HI R3, RZ, R3, R4 ;  /* 0x00000003ff037219 */ /* 0x000fc40000011604 */
[----:B------:R-:W-:Y:S02]  /*1cf0*/  PLOP3.LUT P0, PT, P0, P1, PT, 0xf8, 0x8f ;  /* 0x00000000008f781c */ /* 0x000fe40000703f70 */
[----:B------:R-:W-:Y:S02]  /*1d00*/  SHF.R.U32.HI R7, RZ, 0x1, R3 ;  /* 0x00000001ff077819 */ /* 0x000fe40000011603 */
[----:B------:R-:W-:-:S04]  /*1d10*/  SEL R0, RZ, 0x1, !P0 ;  /* 0x00000001ff007807 */ /* 0x000fc80004000000 */
[----:B------:R-:W-:-:S04]  /*1d20*/  LOP3.LUT R0, R0, 0x1, R7, 0xf8, !PT ;  /* 0x0000000100007812 */ /* 0x000fc800078ef807 */
[----:B------:R-:W-:-:S04]  /*1d30*/  LOP3.LUT R0, R0, R3, RZ, 0xc0, !PT ;  /* 0x0000000300007212 */ /* 0x000fc800078ec0ff */
[----:B------:R-:W-:-:S04]  /*1d40*/  IADD3 R0, PT, PT, R7, R0, RZ ;  /* 0x0000000007007210 */ /* 0x000fc80007ffe0ff */
[----:B------:R-:W-:Y:S01]  /*1d50*/  LOP3.LUT R5, R0, R5, RZ, 0xfc, !PT ;  /* 0x0000000500057212 */ /* 0x000fe200078efcff */
[----:B------:R-:W-:Y:S06]  /*1d60*/  BRA `(.L_x_19) ;  /* 0x0000000000347947 */ /* 0x000fec0003800000 */
.L_x_18:
[----:B------:R-:W-:-:S04]  /*1d70*/  LOP3.LUT R5, R5, 0x80000000, RZ, 0xc0, !PT ;  /* 0x8000000005057812 */ /* 0x000fc800078ec0ff */
[----:B------:R-:W-:Y:S01]  /*1d80*/  LOP3.LUT R5, R5, 0x7f800000, RZ, 0xfc, !PT ;  /* 0x7f80000005057812 */ /* 0x000fe200078efcff */
[----:B------:R-:W-:Y:S06]  /*1d90*/  BRA `(.L_x_19) ;  /* 0x0000000000287947 */ /* 0x000fec0003800000 */
.L_x_17:
[----:B------:R-:W-:Y:S01]  /*1da0*/  LEA R5, R3, R5, 0x17 ;  /* 0x0000000503057211 */ /* 0x000fe200078eb8ff */
[----:B------:R-:W-:Y:S06]  /*1db0*/  BRA `(.L_x_19) ;  /* 0x0000000000207947 */ /* 0x000fec0003800000 */
.L_x_16:
[----:B------:R-:W-:-:S04]  /*1dc0*/  LOP3.LUT R5, R3, 0x80000000, R5, 0x48, !PT ;  /* 0x8000000003057812 */ /* 0x000fc800078e4805 */
[----:B------:R-:W-:Y:S01]  /*1dd0*/  LOP3.LUT R5, R5, 0x7f800000, RZ, 0xfc, !PT ;  /* 0x7f80000005057812 */ /* 0x000fe200078efcff */
[----:B------:R-:W-:Y:S06]  /*1de0*/  BRA `(.L_x_19) ;  /* 0x0000000000147947 */ /* 0x000fec0003800000 */
.L_x_15:
[----:B------:R-:W-:Y:S01]  /*1df0*/  LOP3.LUT R5, R3, 0x80000000, R5, 0x48, !PT ;  /* 0x8000000003057812 */ /* 0x000fe200078e4805 */
[----:B------:R-:W-:Y:S06]  /*1e00*/  BRA `(.L_x_19) ;  /* 0x00000000000c7947 */ /* 0x000fec0003800000 */
.L_x_14:
[----:B------:R-:W0:Y:S01]  /*1e10*/  MUFU.RSQ R5, -QNAN ;  /* 0xffc0000000057908 */ /* 0x000e220000001400 */
[----:B------:R-:W-:Y:S05]  /*1e20*/  BRA `(.L_x_19) ;  /* 0x0000000000047947 */ /* 0x000fea0003800000 */
.L_x_13:
[----:B------:R-:W-:-:S07]  /*1e30*/  FADD.FTZ R5, R0, R3 ;  /* 0x0000000300057221 */ /* 0x000fce0000010000 */
.L_x_19:
[----:B------:R-:W-:-:S04]  /*1e40*/  HFMA2 R3, -RZ, RZ, 0, 0 ;  /* 0x00000000ff037431 */ /* 0x000fc800000001ff */
[----:B0-----:R-:W-:Y:S05]  /*1e50*/  RET.REL.NODEC R2 `(_Z28softmax_cross_entropy_kernelPfPiS_i) ;  /* 0xffffffe002687950 */ /* 0x001fea0003c3ffff */
.L_x_20:
[----:B------:R-:W-:-:S00]  /*1e60*/  BRA `(.L_x_20) ;  /* 0xfffffffc00fc7947 */ /* 0x000fc0000383ffff */
[----:B------:R-:W-:-:S00]  /*1e70*/  NOP ;  /* 0x0000000000007918 */ /* 0x000fc00000000000 */
        /* <DEDUP_REMOVED lines=8> */
.L_x_28:


//--------------------- .text._Z13linear_kernelPfS_S_S_ii --------------------------
	.section	.text._Z13linear_kernelPfS_S_S_ii,"ax",@progbits
	.align	128
        .global         _Z13linear_kernelPfS_S_S_ii
        .type           _Z13linear_kernelPfS_S_S_ii,@function
        .size           _Z13linear_kernelPfS_S_S_ii,(.L_x_30 - _Z13linear_kernelPfS_S_S_ii)
        .other          _Z13linear_kernelPfS_S_S_ii,@"STO_CUDA_ENTRY STV_DEFAULT"
_Z13linear_kernelPfS_S_S_ii:
.text._Z13linear_kernelPfS_S_S_ii:
[----:B------:R-:W-:Y:S01]  /*0000*/  LDC R1, c[0x0][0x37c] ;  /* 0x0000df00ff017b82 */ /* 0x000fe20000000800 */
[----:B------:R-:W0:Y:S07]  /*0010*/  S2R R2, SR_TID.X ;  /* 0x0000000000027919 */ /* 0x000e2e0000002100 */
[----:B------:R-:W0:Y:S08]  /*0020*/  S2UR UR4, SR_CTAID.X ;  /* 0x00000000000479c3 */ /* 0x000e300000002500 */
[----:B------:R-:W0:Y:S08]  /*0030*/  LDC R3, c[0x0][0x360] ;  /* 0x0000d800ff037b82 */ /* 0x000e300000000800 */
[----:B------:R-:W1:Y:S01]  /*0040*/  LDC R0, c[0x0][0x3a4] ;  /* 0x0000e900ff007b82 */ /* 0x000e620000000800 */
[----:B0-----:R-:W-:-:S05]  /*0050*/  IMAD R3, R3, UR4, R2 ;  /* 0x0000000403037c24 */ /* 0x001fca000f8e0202 */
[----:B-1----:R-:W-:-:S13]  /*0060*/  ISETP.GE.AND P0, PT, R3, R0, PT ;  /* 0x000000000300720c */ /* 0x002fda0003f06270 */
[----:B------:R-:W-:Y:S05]  /*0070*/  @P0 EXIT ;  /* 0x000000000000094d */ /* 0x000fea0003800000 */
[----:B------:R-:W0:Y:S01]  /*0080*/  LDC.64 R4, c[0x0][0x390] ;  /* 0x0000e400ff047b82 */ /* 0x000e220000000a00 */
[----:B------:R-:W1:Y:S01]  /*0090*/  LDCU.64 UR10, c[0x0][0x358] ;  /* 0x00006b00ff0a77ac */ /* 0x000e620008000a00 */
[----:B------:R-:W2:Y:S01]  /*00a0*/  LDCU UR6, c[0x0][0x3a0] ;  /* 0x00007400ff0677ac */ /* 0x000ea20008000800 */
[----:B0-----:R-:W-:-:S05]  /*00b0*/  IMAD.WIDE R4, R3, 0x4, R4 ;  /* 0x0000000403047825 */ /* 0x001fca00078e0204 */
[----:B-1----:R0:W5:Y:S01]  /*00c0*/  LDG.E R17, desc[UR10][R4.64] ;  /* 0x0000000a04117981 */ /* 0x002162000c1e1900 */
[----:B--2---:R-:W-:-:S09]  /*00d0*/  UISETP.GE.AND UP0, UPT, UR6, 0x1, UPT ;  /* 0x000000010600788c */ /* 0x004fd2000bf06270 */
[----:B0-----:R-:W-:Y:S05]  /*00e0*/  BRA.U !UP0, `(.L_x_21) ;  /* 0x0000000908ac7547 */ /* 0x001fea000b800000 */
[----:B------:R-:W-:Y:S01]  /*00f0*/  UISETP.GE.U32.AND UP1, UPT, UR6, 0x10, UPT ;  /* 0x000000100600788c */ /* 0x000fe2000bf26070 */
[----:B------:R-:W-:Y:S01]  /*0100*/  HFMA2 R2, -RZ, RZ, 0, 0 ;  /* 0x00000000ff027431 */ /* 0x000fe200000001ff */
[----:B------:R-:W-:-:S04]  /*0110*/  ULOP3.LUT UR7, UR6, 0xf, URZ, 0xc0, !UPT ;  /* 0x0000000f06077892 */ /* 0x000fc8000f8ec0ff */
[----:B------:R-:W-:-:S03]  /*0120*/  UISETP.NE.AND UP0, UPT, UR7, URZ, UPT ;  /* 0x000000ff0700728c */ /* 0x000fc6000bf05270 */
[----:B------:R-:W-:Y:S08]  /*0130*/  BRA.U !UP1, `(.L_x_22) ;  /* 0x0000000509407547 */ /* 0x000ff0000b800000 */
[----:B------:R-:W0:Y:S01]  /*0140*/  LDCU.64 UR4, c[0x0][0x380] ;  /* 0x00007000ff0477ac */ /* 0x000e220008000a00 */
[----:B------:R-:W-:Y:S01]  /*0150*/  MOV R5, R3 ;  /* 0x0000000300057202 */ /* 0x000fe20000000f00 */
[----:B------:R-:W-:-:S04]  /*0160*/  ULOP3.LUT UR8, UR6, 0x7ffffff0, URZ, 0xc0, !UPT ;  /* 0x7ffffff006087892 */ /* 0x000fc8000f8ec0ff */
[----:B------:R-:W-:Y:S02]  /*0170*/  UIADD3 UR9, UPT, UPT, -UR8, URZ, URZ ;  /* 0x000000ff08097290 */ /* 0x000fe4000fffe1ff */
[----:B------:R-:W-:Y:S01]  /*0180*/  MOV R2, UR8 ;  /* 0x0000000800027c02 */ /* 0x000fe20008000f00 */
[----:B0-----:R-:W-:-:S04]  /*0190*/  UIADD3 UR4, UP1, UPT, UR4, 0x20, URZ ;  /* 0x0000002004047890 */ /* 0x001fc8000ff3e0ff */
[----:B------:R-:W-:Y:S02]  /*01a0*/  UIADD3.X UR5, UPT, UPT, URZ, UR5, URZ, UP1, !UPT ;  /* 0x00000005ff057290 */ /* 0x000fe40008ffe4ff */
[----:B------:R-:W-:-:S04]  /*01b0*/  MOV R10, UR4 ;  /* 0x00000004000a7c02 */ /* 0x000fc80008000f00 */
[----:B------:R-:W-:-:S07]  /*01c0*/  MOV R11, UR5 ;  /* 0x00000005000b7c02 */ /* 0x000fce0008000f00 */
.L_x_23:
[----:B------:R-:W0:Y:S01]  /*01d0*/  LDC.64 R8, c[0x0][0x388] ;  /* 0x0000e200ff087b82 */ /* 0x000e220000000a00 */
[----:B------:R-:W2:Y:S04]  /*01e0*/  LDG.E R26, desc[UR10][R10.64+-0x20] ;  /* 0xffffe00a0a1a7981 */ /* 0x000ea8000c1e1900 */
[----:B------:R-:W3:Y:S04]  /*01f0*/  LDG.E R19, desc[UR10][R10.64+-0x1c] ;  /* 0xffffe40a0a137981 */ /* 0x000ee8000c1e1900 */
[----:B------:R-:W4:Y:S04]  /*0200*/  LDG.E R27, desc[UR10][R10.64+-0x18] ;  /* 0xffffe80a0a1b7981 */ /* 0x000f28000c1e1900 */
[----:B------:R-:W4:Y:S04]  /*0210*/  LDG.E R4, desc[UR10][R10.64+-0x14] ;  /* 0xffffec0a0a047981 */ /* 0x000f28000c1e1900 */
[----:B------:R-:W4:Y:S01]  /*0220*/  LDG.E R20, desc[UR10][R10.64+-0x8] ;  /* 0xfffff80a0a147981 */ /* 0x000f22000c1e1900 */
[----:B0-----:R-:W-:-:S05]  /*0230*/  IMAD.WIDE R8, R5, 0x4, R8 ;  /* 0x0000000405087825 */ /* 0x001fca00078e0208 */
[----:B------:R-:W2:Y:S01]  /*0240*/  LDG.E R16, desc[UR10][R8.64] ;  /* 0x0000000a08107981 */ /* 0x000ea2000c1e1900 */
[----:B------:R-:W-:-:S05]  /*0250*/  IMAD.WIDE R12, R0, 0x4, R8 ;  /* 0x00000004000c7825 */ /* 0x000fca00078e0208 */
[----:B------:R-:W3:Y:S01]  /*0260*/  LDG.E R18, desc[UR10][R12.64] ;  /* 0x0000000a0c127981 */ /* 0x000ee2000c1e1900 */
[----:B------:R-:W-:-:S03]  /*0270*/  IMAD.WIDE R22, R0, 0x4, R12 ;  /* 0x0000000400167825 */ /* 0x000fc600078e020c */
[----:B------:R-:W4:Y:S01]  /*0280*/  LDG.E R9, desc[UR10][R10.64+-0x10] ;  /* 0xfffff00a0a097981 */ /* 0x000f22000c1e1900 */
[----:B------:R-:W-:-:S03]  /*0290*/  IMAD.WIDE R14, R0, 0x4, R22 ;  /* 0x00000004000e7825 */ /* 0x000fc600078e0216 */
[----:B------:R-:W4:Y:S04]  /*02a0*/  LDG.E R24, desc[UR10][R22.64] ;  /* 0x0000000a16187981 */ /* 0x000f28000c1e1900 */
[----:B------:R-:W4:Y:S01]  /*02b0*/  LDG.E R7, desc[UR10][R14.64] ;  /* 0x0000000a0e077981 */ /* 0x000f22000c1e1900 */
[----:B------:R-:W-:-:S03]  /*02c0*/  IMAD.WIDE R28, R0, 0x4, R14 ;  /* 0x00000004001c7825 */ /* 0x000fc600078e020e */
[----:B------:R-:W4:Y:S04]  /*02d0*/  LDG.E R8, desc[UR10][R10.64+-0xc] ;  /* 0xfffff40a0a087981 */ /* 0x000f28000c1e1900 */
[----:B------:R0:W4:Y:S02]  /*02e0*/  LDG.E R6, desc[UR10][R28.64] ;  /* 0x0000000a1c067981 */ /* 0x000124000c1e1900 */
[----:B0-----:R-:W-:-:S05]  /*02f0*/  IMAD.WIDE R28, R0, 0x4, R28 ;  /* 0x00000004001c7825 */ /* 0x001fca00078e021c */
[----:B------:R-:W4:Y:S01]  /*0300*/  LDG.E R21, desc[UR10][R28.64] ;  /* 0x0000000a1c157981 */ /* 0x000f22000c1e1900 */
[----:B------:R-:W-:-:S05]  /*0310*/  IMAD.WIDE R22, R0, 0x4, R28 ;  /* 0x0000000400167825 */ /* 0x000fca00078e021c */
[----:B------:R0:W4:Y:S01]  /*0320*/  LDG.E R25, desc[UR10][R22.64] ;  /* 0x0000000a16197981 */ /* 0x000122000c1e1900 */
[----:B------:R-:W-:-:S03]  /*0330*/  IMAD.WIDE R12, R0, 0x4, R22 ;  /* 0x00000004000c7825 */ /* 0x000fc600078e0216 */
[----:B------:R-:W4:Y:S01]  /*0340*/  LDG.E R29, desc[UR10][R10.64+-0x4] ;  /* 0xfffffc0a0a1d7981 */ /* 0x000f22000c1e1900 */
[----:B------:R-:W-:-:S03]  /*0350*/  IMAD.WIDE R14, R0, 0x4, R12 ;  /* 0x00000004000e7825 */ /* 0x000fc600078e020c */
[----:B------:R-:W4:Y:S04]  /*0360*/  LDG.E R12, desc[UR10][R12.64] ;  /* 0x0000000a0c0c7981 */ /* 0x000f28000c1e1900 */
[----:B------:R-:W4:Y:S01]  /*0370*/  LDG.E R13, desc[UR10][R10.64+0x8] ;  /* 0x0000080a0a0d7981 */ /* 0x000f22000c1e1900 */
[----:B--2--5:R-:W-:Y:S01]  /*0380*/  FFMA R26, R26, R16, R17 ;  /* 0x000000101a1a7223 */ /* 0x024fe20000000011 */
[C---:B------:R-:W-:Y:S02]  /*0390*/  IMAD.WIDE R16, R0.reuse, 0x4, R14 ;  /* 0x0000000400107825 */ /* 0x040fe400078e020e */
[----:B------:R-:W2:Y:S02]  /*03a0*/  LDG.E R14, desc[UR10][R14.64] ;  /* 0x0000000a0e0e7981 */ /* 0x000ea4000c1e1900 */
[----:B---3--:R-:W-:Y:S01]  /*03b0*/  FFMA R26, R19, R18, R26 ;  /* 0x00000012131a7223 */ /* 0x008fe2000000001a */
[----:B------:R-:W-:-:S02]  /*03c0*/  IMAD.WIDE R18, R0, 0x4, R16 ;  /* 0x0000000400127825 */ /* 0x000fc400078e0210 */
[----:B------:R-:W3:Y:S02]  /*03d0*/  LDG.E R16, desc[UR10][R16.64] ;  /* 0x0000000a10107981 */ /* 0x000ee4000c1e1900 */
[----:B0-----:R-:W-:-:S04]  /*03e0*/  IMAD.WIDE R22, R0, 0x4, R18 ;  /* 0x0000000400167825 */ /* 0x001fc800078e0212 */
[----:B----4-:R-:W-:Y:S01]  /*03f0*/  FFMA R27, R27, R24, R26 ;  /* 0x000000181b1b7223 */ /* 0x010fe2000000001a */
[----:B------:R-:W4:Y:S04]  /*0400*/  LDG.E R18, desc[UR10][R18.64] ;  /* 0x0000000a12127981 */ /* 0x000f28000c1e1900 */
[----:B------:R-:W2:Y:S01]  /*0410*/  LDG.E R24, desc[UR10][R10.64] ;  /* 0x0000000a0a187981 */ /* 0x000ea2000c1e1900 */
[----:B------:R-:W-:Y:S01]  /*0420*/  FFMA R28, R4, R7, R27 ;  /* 0x00000007041c7223 */ /* 0x000fe2000000001b */
[C---:B------:R-:W-:Y:S02]  /*0430*/  IMAD.WIDE R26, R0.reuse, 0x4, R22 ;  /* 0x00000004001a7825 */ /* 0x040fe400078e0216 */
[----:B------:R-:W3:Y:S02]  /*0440*/  LDG.E R4, desc[UR10][R10.64+0x4] ;  /* 0x0000040a0a047981 */ /* 0x000ee4000c1e1900 */
[----:B------:R-:W-:Y:S01]  /*0450*/  FFMA R9, R9, R6, R28 ;  /* 0x0000000609097223 */ /* 0x000fe2000000001c */
[----:B------:R-:W-:Y:S01]  /*0460*/  IMAD.WIDE R6, R0, 0x4, R26 ;  /* 0x0000000400067825 */ /* 0x000fe200078e021a */
[----:B------:R-:W4:Y:S04]  /*0470*/  LDG.E R22, desc[UR10][R22.64] ;  /* 0x0000000a16167981 */ /* 0x000f28000c1e1900 */
[----:B------:R-:W4:Y:S04]  /*0480*/  LDG.E R15, desc[UR10][R10.64+0xc] ;  /* 0x00000c0a0a0f7981 */ /* 0x000f28000c1e1900 */
[----:B------:R-:W4:Y:S04]  /*0490*/  LDG.E R26, desc[UR10][R26.64] ;  /* 0x0000000a1a1a7981 */ /* 0x000f28000c1e1900 */
[----:B------:R-:W4:Y:S01]  /*04a0*/  LDG.E R17, desc[UR10][R10.64+0x10] ;  /* 0x0000100a0a117981 */ /* 0x000f22000c1e1900 */
[----:B------:R-:W-:Y:S01]  /*04b0*/  FFMA R21, R8, R21, R9 ;  /* 0x0000001508157223 */ /* 0x000fe20000000009 */
[----:B------:R-:W-:-:S02]  /*04c0*/  IMAD.WIDE R8, R0, 0x4, R6 ;  /* 0x0000000400087825 */ /* 0x000fc400078e0206 */
[----:B------:R0:W4:Y:S04]  /*04d0*/  LDG.E R6, desc[UR10][R6.64] ;  /* 0x0000000a06067981 */ /* 0x000128000c1e1900 */
[----:B------:R-:W4:Y:S04]  /*04e0*/  LDG.E R23, desc[UR10][R10.64+0x14] ;  /* 0x0000140a0a177981 */ /* 0x000f28000c1e1900 */
[----:B------:R-:W4:Y:S01]  /*04f0*/  LDG.E R19, desc[UR10][R8.64] ;  /* 0x0000000a08137981 */ /* 0x000f22000c1e1900 */
[----:B0-----:R-:W-:Y:S01]  /*0500*/  FFMA R7, R20, R25, R21 ;  /* 0x0000001914077223 */ /* 0x001fe20000000015 */
[----:B------:R-:W-:-:S02]  /*0510*/  IMAD.WIDE R20, R0, 0x4, R8 ;  /* 0x0000000400147825 */ /* 0x000fc400078e0208 */
[----:B------:R-:W4:Y:S04]  /*0520*/  LDG.E R28, desc[UR10][R10.64+0x18] ;  /* 0x0000180a0a1c7981 */ /* 0x000f28000c1e1900 */
[----:B------:R0:W4:Y:S04]  /*0530*/  LDG.E R25, desc[UR10][R10.64+0x1c] ;  /* 0x00001c0a0a197981 */ /* 0x000128000c1e1900 */
[----:B------:R-:W4:Y:S01]  /*0540*/  LDG.E R20, desc[UR10][R20.64] ;  /* 0x0000000a14147981 */ /* 0x000f22000c1e1900 */
[----:B------:R-:W-:Y:S01]  /*0550*/  FFMA R29, R29, R12, R7 ;  /* 0x0000000c1d1d7223 */ /* 0x000fe20000000007 */
[----:B------:R-:W-:-:S04]  /*0560*/  UIADD3 UR9, UPT, UPT, UR9, 0x10, URZ ;  /* 0x0000001009097890 */ /* 0x000fc8000fffe0ff */
[----:B------:R-:W-:Y:S01]  /*0570*/  UISETP.NE.AND UP1, UPT, UR9, URZ, UPT ;  /* 0x000000ff0900728c */ /* 0x000fe2000bf25270 */
[----:B0-----:R-:W-:Y:S02]  /*0580*/  IADD3 R10, P0, PT, R10, 0x40, RZ ;  /* 0x000000400a0a7810 */ /* 0x001fe40007f1e0ff */
[----:B------:R-:W-:Y:S02]  /*0590*/  LEA R5, R0, R5, 0x4 ;  /* 0x0000000500057211 */ /* 0x000fe400078e20ff */
[----:B------:R-:W-:Y:S01]  /*05a0*/  IADD3.X R11, PT, PT, RZ, R11, RZ, P0, !PT ;  /* 0x0000000bff0b7210 */ /* 0x000fe200007fe4ff */
[----:B--2---:R-:W-:-:S04]  /*05b0*/  FFMA R29, R24, R14, R29 ;  /* 0x0000000e181d7223 */ /* 0x004fc8000000001d */
[----:B---3--:R-:W-:-:S04]  /*05c0*/  FFMA R4, R4, R16, R29 ;  /* 0x0000001004047223 */ /* 0x008fc8000000001d */
[----:B----4-:R-:W-:-:S04]  /*05d0*/  FFMA R4, R13, R18, R4 ;  /* 0x000000120d047223 */ /* 0x010fc80000000004 */
[----:B------:R-:W-:-:S04]  /*05e0*/  FFMA R4, R15, R22, R4 ;  /* 0x000000160f047223 */ /* 0x000fc80000000004 */
[----:B------:R-:W-:-:S04]  /*05f0*/  FFMA R4, R17, R26, R4 ;  /* 0x0000001a11047223 */ /* 0x000fc80000000004 */
[----:B------:R-:W-:-:S04]  /*0600*/  FFMA R23, R23, R6, R4 ;  /* 0x0000000617177223 */ /* 0x000fc80000000004 */
[----:B------:R-:W-:-:S04]  /*0610*/  FFMA R28, R28, R19, R23 ;  /* 0x000000131c1c7223 */ /* 0x000fc80000000017 */
[----:B------:R-:W-:Y:S01]  /*0620*/  FFMA R17, R25, R20, R28 ;  /* 0x0000001419117223 */ /* 0x000fe2000000001c */
[----:B------:R-:W-:Y:S06]  /*0630*/  BRA.U UP1, `(.L_x_23) ;  /* 0xfffffff901e47547 */ /* 0x000fec000b83ffff */
.L_x_22:
[----:B------:R-:W-:Y:S05]  /*0640*/  BRA.U !UP0, `(.L_x_21) ;  /* 0x0000000508547547 */ /* 0x000fea000b800000 */
[----:B------:R-:W-:Y:S02]  /*0650*/  UISETP.GE.U32.AND UP0, UPT, UR7, 0x8, UPT ;  /* 0x000000080700788c */ /* 0x000fe4000bf06070 */
[----:B------:R-:W-:-:S04]  /*0660*/  ULOP3.LUT UR5, UR6, 0x7, URZ, 0xc0, !UPT ;  /* 0x0000000706057892 */ /* 0x000fc8000f8ec0ff */
[----:B------:R-:W-:-:S03]  /*0670*/  UISETP.NE.AND UP1, UPT, UR5, URZ, UPT ;  /* 0x000000ff0500728c */ /* 0x000fc6000bf25270 */
[----:B------:R-:W-:Y:S08]  /*0680*/  BRA.U !UP0, `(.L_x_24) ;  /* 0x0000000108947547 */ /* 0x000ff0000b800000 */
[----:B------:R-:W0:Y:S01]  /*0690*/  LDC.64 R12, c[0x0][0x388] ;  /* 0x0000e200ff0c7b82 */ /* 0x000e220000000a00 */
[----:B------:R-:W-:-:S07]  /*06a0*/  IMAD R7, R2, R0, R3 ;  /* 0x0000000002077224 */ /* 0x000fce00078e0203 */
[----:B------:R-:W1:Y:S01]  /*06b0*/  LDC.64 R4, c[0x0][0x380] ;  /* 0x0000e000ff047b82 */ /* 0x000e620000000a00 */
[----:B0-----:R-:W-:-:S05]  /*06c0*/  IMAD.WIDE R12, R7, 0x4, R12 ;  /* 0x00000004070c7825 */ /* 0x001fca00078e020c */
[----:B------:R0:W2:Y:S01]  /*06d0*/  LDG.E R16, desc[UR10][R12.64] ;  /* 0x0000000a0c107981 */ /* 0x0000a2000c1e1900 */
[----:B------:R-:W-:-:S04]  /*06e0*/  IMAD.WIDE R14, R0, 0x4, R12 ;  /* 0x00000004000e7825 */ /* 0x000fc800078e020c */
[----:B-1----:R-:W-:Y:S01]  /*06f0*/  IMAD.WIDE.U32 R4, R2, 0x4, R4 ;  /* 0x0000000402047825 */ /* 0x002fe200078e0004 */
[----:B------:R1:W3:Y:S03]  /*0700*/  LDG.E R20, desc[UR10][R14.64] ;  /* 0x0000000a0e147981 */ /* 0x0002e6000c1e1900 */
[C---:B------:R-:W-:Y:S01]  /*0710*/  IMAD.WIDE R22, R0.reuse, 0x4, R14 ;  /* 0x0000000400167825 */ /* 0x040fe200078e020e */
[----:B------:R-:W2:Y:S04]  /*0720*/  LDG.E R18, desc[UR10][R4.64] ;  /* 0x0000000a04127981 */ /* 0x000ea8000c1e1900 */
[----:B------:R-:W3:Y:S01]  /*0730*/  LDG.E R19, desc[UR10][R4.64+0x4] ;  /* 0x0000040a04137981 */ /* 0x000ee2000c1e1900 */
[----:B------:R-:W-:-:S03]  /*0740*/  IMAD.WIDE R8, R0, 0x4, R22 ;  /* 0x0000000400087825 */ /* 0x000fc600078e0216 */
[----:B------:R-:W4:Y:S01]  /*0750*/  LDG.E R22, desc[UR10][R22.64] ;  /* 0x0000000a16167981 */ /* 0x000f22000c1e1900 */
[----:B------:R-:W-:-:S03]  /*0760*/  IMAD.WIDE R10, R0, 0x4, R8 ;  /* 0x00000004000a7825 */ /* 0x000fc600078e0208 */
[----:B------:R-:W4:Y:S04]  /*0770*/  LDG.E R21, desc[UR10][R4.64+0x8] ;  /* 0x0000080a04157981 */ /* 0x000f28000c1e1900 */
[----:B------:R-:W4:Y:S01]  /*0780*/  LDG.E R9, desc[UR10][R8.64] ;  /* 0x0000000a08097981 */ /* 0x000f22000c1e1900 */
[----:B------:R-:W-:-:S03]  /*0790*/  IMAD.WIDE R6, R0, 0x4, R10 ;  /* 0x0000000400067825 */ /* 0x000fc600078e020a */
[----:B------:R-:W4:Y:S01]  /*07a0*/  LDG.E R24, desc[UR10][R4.64+0xc] ;  /* 0x00000c0a04187981 */ /* 0x000f22000c1e1900 */
[----:B0-----:R-:W-:-:S03]  /*07b0*/  IMAD.WIDE R12, R0, 0x4, R6 ;  /* 0x00000004000c7825 */ /* 0x001fc600078e0206 */
[----:B------:R-:W4:Y:S04]  /*07c0*/  LDG.E R10, desc[UR10][R10.64] ;  /* 0x0000000a0a0a7981 */ /* 0x000f28000c1e1900 */
[----:B------:R-:W4:Y:S01]  /*07d0*/  LDG.E R25, desc[UR10][R4.64+0x10] ;  /* 0x0000100a04197981 */ /* 0x000f22000c1e1900 */
[----:B-1----:R-:W-:-:S03]  /*07e0*/  IMAD.WIDE R14, R0, 0x4, R12 ;  /* 0x00000004000e7825 */ /* 0x002fc600078e020c */
[----:B------:R-:W4:Y:S04]  /*07f0*/  LDG.E R7, desc[UR10][R6.64] ;  /* 0x0000000a06077981 */ /* 0x000f28000c1e1900 */
[----:B------:R-:W4:Y:S04]  /*0800*/  LDG.E R26, desc[UR10][R4.64+0x14] ;  /* 0x0000140a041a7981 */ /* 0x000f28000c1e1900 */
[----:B------:R-:W4:Y:S04]  /*0810*/  LDG.E R12, desc[UR10][R12.64] ;  /* 0x0000000a0c0c7981 */ /* 0x000f28000c1e1900 */
[----:B------:R-:W4:Y:S04]  /*0820*/  LDG.E R23, desc[UR10][R4.64+0x18] ;  /* 0x0000180a04177981 */ /* 0x000f28000c1e1900 */
[----:B------:R-:W4:Y:S04]  /*0830*/  LDG.E R14, desc[UR10][R14.64] ;  /* 0x0000000a0e0e7981 */ /* 0x000f28000c1e1900 */
[----:B------:R-:W4:Y:S01]  /*0840*/  LDG.E R8, desc[UR10][R4.64+0x1c] ;  /* 0x00001c0a04087981 */ /* 0x000f22000c1e1900 */
[----:B------:R-:W-:Y:S01]  /*0850*/  IADD3 R2, PT, PT, R2, 0x8, RZ ;  /* 0x0000000802027810 */ /* 0x000fe20007ffe0ff */
[----:B--2--5:R-:W-:-:S04]  /*0860*/  FFMA R16, R18, R16, R17 ;  /* 0x0000001012107223 */ /* 0x024fc80000000011 */
[----:B---3--:R-:W-:-:S04]  /*0870*/  FFMA R16, R19, R20, R16 ;  /* 0x0000001413107223 */ /* 0x008fc80000000010 */
[----:B----4-:R-:W-:-:S04]  /*0880*/  FFMA R21, R21, R22, R16 ;  /* 0x0000001615157223 */ /* 0x010fc80000000010 */
[----:B------:R-:W-:-:S04]  /*0890*/  FFMA R24, R24, R9, R21 ;  /* 0x0000000918187223 */ /* 0x000fc80000000015 */
[----:B------:R-:W-:-:S04]  /*08a0*/  FFMA R25, R25, R10, R24 ;  /* 0x0000000a19197223 */ /* 0x000fc80000000018 */
[----:B------:R-:W-:-:S04]  /*08b0*/  FFMA R26, R26, R7, R25 ;  /* 0x000000071a1a7223 */ /* 0x000fc80000000019 */
[----:B------:R-:W-:-:S04]  /*08c0*/  FFMA R23, R23, R12, R26 ;  /* 0x0000000c17177223 */ /* 0x000fc8000000001a */
[----:B------:R-:W-:-:S07]  /*08d0*/  FFMA R17, R8, R14, R23 ;  /* 0x0000000e08117223 */ /* 0x000fce0000000017 */
.L_x_24:
        /* <DEDUP_REMOVED lines=8> */
[----:B0-----:R-:W-:-:S04]  /*0960*/  IMAD.WIDE R6, R9, 0x4, R6 ;  /* 0x0000000409067825 */ /* 0x001fc800078e0206 */
[----:B------:R-:W-:Y:S02]  /*0970*/  IMAD.WIDE R8, R0, 0x4, R6 ;  /* 0x0000000400087825 */ /* 0x000fe400078e0206 */
[----:B------:R-:W2:Y:S02]  /*0980*/  LDG.E R6, desc[UR10][R6.64] ;  /* 0x0000000a06067981 */ /* 0x000ea4000c1e1900 */
[----:B-1----:R-:W-:-:S04]  /*0990*/  IMAD.WIDE.U32 R4, R2, 0x4, R4 ;  /* 0x0000000402047825 */ /* 0x002fc800078e0004 */
[C---:B------:R-:W-:Y:S01]  /*09a0*/  IMAD.WIDE R10, R0.reuse, 0x4, R8 ;  /* 0x00000004000a7825 */ /* 0x040fe200078e0208 */
[----:B------:R-:W2:Y:S04]  /*09b0*/  LDG.E R14, desc[UR10][R4.64] ;  /* 0x0000000a040e7981 */ /* 0x000ea8000c1e1900 */
[----:B------:R-:W3:Y:S01]  /*09c0*/  LDG.E R8, desc[UR10][R8.64] ;  /* 0x0000000a08087981 */ /* 0x000ee2000c1e1900 */
[----:B------:R-:W-:-:S03]  /*09d0*/  IMAD.WIDE R12, R0, 0x4, R10 ;  /* 0x00000004000c7825 */ /* 0x000fc600078e020a */
[----:B------:R-:W3:Y:S04]  /*09e0*/  LDG.E R15, desc[UR10][R4.64+0x4] ;  /* 0x0000040a040f7981 */ /* 0x000ee8000c1e1900 */
        /* <DEDUP_REMOVED lines=8> */
[----:B------:R-:W-:-:S07]  /*0a70*/  FFMA R17, R21, R12, R14 ;  /* 0x0000000c15117223 */ /* 0x000fce000000000e */
.L_x_25:
[----:B------:R-:W-:Y:S05]  /*0a80*/  BRA.U !UP1, `(.L_x_21) ;  /* 0x0000000109447547 */ /* 0x000fea000b800000 */
[----:B------:R-:W0:Y:S01]  /*0a90*/  LDC.64 R4, c[0x0][0x380] ;  /* 0x0000e000ff047b82 */ /* 0x000e220000000a00 */
[----:B------:R-:W-:Y:S01]  /*0aa0*/  IMAD R11, R2, R0, R3 ;  /* 0x00000000020b7224 */ /* 0x000fe200078e0203 */
[----:B------:R-:W-:-:S06]  /*0ab0*/  UIADD3 UR4, UPT, UPT, -UR4, URZ, URZ ;  /* 0x000000ff04047290 */ /* 0x000fcc000fffe1ff */
[----:B------:R-:W1:Y:S01]  /*0ac0*/  LDC.64 R8, c[0x0][0x388] ;  /* 0x0000e200ff087b82 */ /* 0x000e620000000a00 */
[----:B0-----:R-:W-:-:S03]  /*0ad0*/  IMAD.WIDE.U32 R4, R2, 0x4, R4 ;  /* 0x0000000402047825 */ /* 0x001fc600078e0004 */
[----:B------:R-:W-:Y:S02]  /*0ae0*/  MOV R6, R4 ;  /* 0x0000000400067202 */ /* 0x000fe40000000f00 */
[----:B------:R-:W-:-:S07]  /*0af0*/  MOV R7, R5 ;  /* 0x0000000500077202 */ /* 0x000fce0000000f00 */
.L_x_26:
[C---:B-1----:R-:W-:Y:S01]  /*0b00*/  IMAD.WIDE R4, R11.reuse, 0x4, R8 ;  /* 0x000000040b047825 */ /* 0x042fe200078e0208 */
[----:B------:R0:W2:Y:S05]  /*0b10*/  LDG.E R2, desc[UR10][R6.64] ;  /* 0x0000000a06027981 */ /* 0x0000aa000c1e1900 */
[----:B------:R-:W2:Y:S01]  /*0b20*/  LDG.E R4, desc[UR10][R4.64] ;  /* 0x0000000a04047981 */ /* 0x000ea2000c1e1900 */
[----:B------:R-:W-:Y:S01]  /*0b30*/  UIADD3 UR4, UPT, UPT, UR4, 0x1, URZ ;  /* 0x0000000104047890 */ /* 0x000fe2000fffe0ff */
[----:B------:R-:W-:-:S03]  /*0b40*/  IADD3 R11, PT, PT, R11, R0, RZ ;  /* 0x000000000b0b7210 */ /* 0x000fc60007ffe0ff */
[----:B------:R-:W-:Y:S01]  /*0b50*/  UISETP.NE.AND UP0, UPT, UR4, URZ, UPT ;  /* 0x000000ff0400728c */ /* 0x000fe2000bf05270 */
[----:B0-----:R-:W-:-:S04]  /*0b60*/  IADD3 R6, P0, PT, R6, 0x4, RZ ;  /* 0x0000000406067810 */ /* 0x001fc80007f1e0ff */
[----:B------:R-:W-:Y:S01]  /*0b70*/  IADD3.X R7, PT, PT, RZ, R7, RZ, P0, !PT ;  /* 0x00000007ff077210 */ /* 0x000fe200007fe4ff */
[----:B--2--5:R-:W-:-:S03]  /*0b80*/  FFMA R17, R2, R4, R17 ;  /* 0x0000000402117223 */ /* 0x024fc60000000011 */
[----:B------:R-:W-:Y:S05]  /*0b90*/  BRA.U UP0, `(.L_x_26) ;  /* 0xfffffffd00d87547 */ /* 0x000fea000b83ffff */
.L_x_21:
[----:B------:R-:W0:Y:S02]  /*0ba0*/  LDC.64 R4, c[0x0][0x398] ;  /* 0x0000e600ff047b82 */ /* 0x000e240000000a00 */
[----:B0-----:R-:W-:-:S05]  /*0bb0*/  IMAD.WIDE R2, R3, 0x4, R4 ;  /* 0x0000000403027825 */ /* 0x001fca00078e0204 */
[----:B-----5:R-:W-:Y:S01]  /*0bc0*/  STG.E desc[UR10][R2.64], R17 ;  /* 0x0000001102007986 */ /* 0x020fe2000c10190a */
[----:B------:R-:W-:Y:S05]  /*0bd0*/  EXIT ;  /* 0x000000000000794d */ /* 0x000fea0003800000 */
.L_x_27:
        /* <DEDUP_REMOVED lines=10> */
.L_x_30:


//--------------------- .nv.shared._Z28softmax_cross_entropy_kernelPfPiS_i --------------------------
	.section	.nv.shared._Z28softmax_cross_entropy_kernelPfPiS_i,"aw",@nobits
	.sectionflags	@""
	.align	16
	.zero		1024


//--------------------- .nv.shared.reserved.0     --------------------------
	.section	.nv.shared.reserved.0,"aw",@nobits
	.weak		__nv_reservedSMEM_offset_0_alias
	.size		__nv_reservedSMEM_offset_0_alias, 0, 64
	.other		__nv_reservedSMEM_offset_0_alias,@"STO_CUDA_RESERVED_SHARED STV_DEFAULT"
__nv_reservedSMEM_offset_0_alias:
	.zero		0
	.zero		64


//--------------------- .nv.shared._Z13linear_kernelPfS_S_S_ii --------------------------
	.section	.nv.shared._Z13linear_kernelPfS_S_S_ii,"aw",@nobits
	.sectionflags	@""
	.align	16
	.zero		1024


//--------------------- .nv.constant0._Z28softmax_cross_entropy_kernelPfPiS_i --------------------------
	.section	.nv.constant0._Z28softmax_cross_entropy_kernelPfPiS_i,"a",@progbits
	.sectionflags	@""
	.align	4
.nv.constant0._Z28softmax_cross_entropy_kernelPfPiS_i:
	.zero		924


//--------------------- .nv.constant0._Z13linear_kernelPfS_S_S_ii --------------------------
	.section	.nv.constant0._Z13linear_kernelPfS_S_S_ii,"a",@progbits
	.sectionflags	@""
	.align	4
.nv.constant0._Z13linear_kernelPfS_S_S_ii:
	.zero		936


//--------------------- SYMBOLS --------------------------

	.type		.nv.reservedSmem.offset0,@object
	.size		.nv.reservedSmem.offset0,0x4
	.type		.nv.reservedSmem.cap,@object
	.size		.nv.reservedSmem.cap,0x4
